	.target	sm_100a

	.elftype	@"ET_EXEC"


//--------------------- .note.nv.tkinfo           --------------------------
	.section	.note.nv.tkinfo,"",@"SHT_NOTE"
	.sectionflags	@"SHF_NOTE_NV_TKINFO"
	.tkinfo
        /*0018*/ 	.word	0x00000002
        /*0030*/ 	.string	""
        /*0030*/ 	.string	"ptxas"
        /*0030*/ 	.string	"Cuda compilation tools, release 13.0, V13.0.88"
        /*0030*/ 	.string	"Build cuda_13.0.r13.0/compiler.36424714_0"
        /*0030*/ 	.string	"-arch sm_100a -m 64 "



//--------------------- .note.nv.cuinfo           --------------------------
	.section	.note.nv.cuinfo,"",@"SHT_NOTE"
	.sectionflags	@"SHF_NOTE_NV_CUINFO"
        /*0018*/ 	.short	0x0002
        /*001a*/ 	.short	0x0064
        /*001c*/ 	.short	0x0082
	.zero		2


//--------------------- .nv.info                  --------------------------
	.section	.nv.info,"",@"SHT_CUDA_INFO"
	.align	4


	//----- nvinfo : EIATTR_REGCOUNT
	.align		4
        /*0000*/ 	.byte	0x04, 0x2f
        /*0002*/ 	.short	(.L_19 - .L_18)
	.align		4
.L_18:
        /*0004*/ 	.word	index@(_ZN7cutlass13device_kernelINS_4gemm6kernel13GemmUniversalIN4cute5tupleIJiiiiEEENS1_10collective13CollectiveMmaINS1_35MainloopSm100TmaUmmaWarpSpecializedILi3ELi2ELi4ENS5_IJNS4_1CILi2EEESB_NSA_ILi1EEEEEEEENS5_IJNSA_ILi128EEESF_NSA_ILi64EEEEEENS_6half_tENS5_IJlSC_lEEESI_SJ_NS4_8TiledMMAINS4_8MMA_AtomIJNS4_26SM100_MMA_F16BF16_2x1SM_SSISI_SI_fLi128ELi128ELNS4_4UMMA5MajorE0ELSO_0ELNSN_7ScaleInE0ELSP_0EEEEEENS4_6LayoutINS5_IJSC_SC_SC_EEENS5_IJNSA_ILi0EEESU_SU_EEEEENS5_IJNS4_10UnderscoreESX_SX_EEEEENS4_28SM100_TMA_2SM_LOAD_MULTICASTENS4_14ComposedLayoutINS4_7SwizzleILi3ELi4ELi3EEENS4_18smem_ptr_flag_bitsILi16EEENSS_INS5_IJNSA_ILi8EEESG_EEENS5_IJSG_SC_EEEEEEEvNS4_8identityENS4_18SM100_TMA_2SM_LOADES1A_vS1B_EENS_8epilogue10collective18CollectiveEpilogueINS1E_23Sm100TmaWarpSpecializedILi4ELi2ELi16ELb1ELb0EEEJNS5_IJSG_SF_SG_EEENS5_IJNSS_ISG_SC_EENSS_INS5_IJNSA_ILi16EEESB_EEENS5_IJSC_SG_EEEEEEEESI_SJ_SI_SJ_NS1E_6fusion15FusionCallbacksIS1I_NS1Q_17LinearCombinationISI_fSI_fLNS_15FloatRoundStyleE2EEES1J_S1P_JEEENS4_5SM1004TMEM4LOAD26SM100_TMEM_LOAD_32dp32b16xENS4_13SM90_TMA_LOADENS11_INS12_ILi1ELi4ELi3EEES15_NSS_INS5_IJS16_S1L_EEENS5_IJS1L_SC_EEEEEEENS4_39AutoVectorizingCopyWithAssumedAlignmentILi128EEENS4_14SM90_TMA_STOREES25_S27_S27_EEEvvEEEEvNT_6ParamsE)
        /*0008*/ 	.word	0x00000044


	//----- nvinfo : EIATTR_FRAME_SIZE
	.align		4
.L_19:
        /*000c*/ 	.byte	0x04, 0x11
        /*000e*/ 	.short	(.L_21 - .L_20)
	.align		4
.L_20:
        /*0010*/ 	.word	index@($__internal_2_$__cuda_sm10x_tcgen05_guardrail_trap_unallocated_columns_being_dealloced)
        /*0014*/ 	.word	0x00000000


	//----- nvinfo : EIATTR_FRAME_SIZE
	.align		4
.L_21:
        /*0018*/ 	.byte	0x04, 0x11
        /*001a*/ 	.short	(.L_23 - .L_22)
	.align		4
.L_22:
        /*001c*/ 	.word	index@($__internal_1_$__cuda_sm10x_tcgen05_guardrail_trap_phase_invalid_during_alloc)
        /*0020*/ 	.word	0x00000000


	//----- nvinfo : EIATTR_FRAME_SIZE
	.align		4
.L_23:
        /*0024*/ 	.byte	0x04, 0x11
        /*0026*/ 	.short	(.L_25 - .L_24)
	.align		4
.L_24:
        /*0028*/ 	.word	index@($__internal_0_$__cuda_sm10x_tcgen05_guardrail_trap_col_being_dealloced_not_returned_by_alloc)
        /*002c*/ 	.word	0x00000000


	//----- nvinfo : EIATTR_FRAME_SIZE
	.align		4
.L_25:
        /*0030*/ 	.byte	0x04, 0x11
        /*0032*/ 	.short	(.L_27 - .L_26)
	.align		4
.L_26:
        /*0034*/ 	.word	index@(_ZN7cutlass13device_kernelINS_4gemm6kernel13GemmUniversalIN4cute5tupleIJiiiiEEENS1_10collective13CollectiveMmaINS1_35MainloopSm100TmaUmmaWarpSpecializedILi3ELi2ELi4ENS5_IJNS4_1CILi2EEESB_NSA_ILi1EEEEEEEENS5_IJNSA_ILi128EEESF_NSA_ILi64EEEEEENS_6half_tENS5_IJlSC_lEEESI_SJ_NS4_8TiledMMAINS4_8MMA_AtomIJNS4_26SM100_MMA_F16BF16_2x1SM_SSISI_SI_fLi128ELi128ELNS4_4UMMA5MajorE0ELSO_0ELNSN_7ScaleInE0ELSP_0EEEEEENS4_6LayoutINS5_IJSC_SC_SC_EEENS5_IJNSA_ILi0EEESU_SU_EEEEENS5_IJNS4_10UnderscoreESX_SX_EEEEENS4_28SM100_TMA_2SM_LOAD_MULTICASTENS4_14ComposedLayoutINS4_7SwizzleILi3ELi4ELi3EEENS4_18smem_ptr_flag_bitsILi16EEENSS_INS5_IJNSA_ILi8EEESG_EEENS5_IJSG_SC_EEEEEEEvNS4_8identityENS4_18SM100_TMA_2SM_LOADES1A_vS1B_EENS_8epilogue10collective18CollectiveEpilogueINS1E_23Sm100TmaWarpSpecializedILi4ELi2ELi16ELb1ELb0EEEJNS5_IJSG_SF_SG_EEENS5_IJNSS_ISG_SC_EENSS_INS5_IJNSA_ILi16EEESB_EEENS5_IJSC_SG_EEEEEEEESI_SJ_SI_SJ_NS1E_6fusion15FusionCallbacksIS1I_NS1Q_17LinearCombinationISI_fSI_fLNS_15FloatRoundStyleE2EEES1J_S1P_JEEENS4_5SM1004TMEM4LOAD26SM100_TMEM_LOAD_32dp32b16xENS4_13SM90_TMA_LOADENS11_INS12_ILi1ELi4ELi3EEES15_NSS_INS5_IJS16_S1L_EEENS5_IJS1L_SC_EEEEEEENS4_39AutoVectorizingCopyWithAssumedAlignmentILi128EEENS4_14SM90_TMA_STOREES25_S27_S27_EEEvvEEEEvNT_6ParamsE)
        /*0038*/ 	.word	0x00000000


	//----- nvinfo : EIATTR_MIN_STACK_SIZE
	.align		4
.L_27:
        /*003c*/ 	.byte	0x04, 0x12
        /*003e*/ 	.short	(.L_29 - .L_28)
	.align		4
.L_28:
        /*0040*/ 	.word	index@(_ZN7cutlass13device_kernelINS_4gemm6kernel13GemmUniversalIN4cute5tupleIJiiiiEEENS1_10collective13CollectiveMmaINS1_35MainloopSm100TmaUmmaWarpSpecializedILi3ELi2ELi4ENS5_IJNS4_1CILi2EEESB_NSA_ILi1EEEEEEEENS5_IJNSA_ILi128EEESF_NSA_ILi64EEEEEENS_6half_tENS5_IJlSC_lEEESI_SJ_NS4_8TiledMMAINS4_8MMA_AtomIJNS4_26SM100_MMA_F16BF16_2x1SM_SSISI_SI_fLi128ELi128ELNS4_4UMMA5MajorE0ELSO_0ELNSN_7ScaleInE0ELSP_0EEEEEENS4_6LayoutINS5_IJSC_SC_SC_EEENS5_IJNSA_ILi0EEESU_SU_EEEEENS5_IJNS4_10UnderscoreESX_SX_EEEEENS4_28SM100_TMA_2SM_LOAD_MULTICASTENS4_14ComposedLayoutINS4_7SwizzleILi3ELi4ELi3EEENS4_18smem_ptr_flag_bitsILi16EEENSS_INS5_IJNSA_ILi8EEESG_EEENS5_IJSG_SC_EEEEEEEvNS4_8identityENS4_18SM100_TMA_2SM_LOADES1A_vS1B_EENS_8epilogue10collective18CollectiveEpilogueINS1E_23Sm100TmaWarpSpecializedILi4ELi2ELi16ELb1ELb0EEEJNS5_IJSG_SF_SG_EEENS5_IJNSS_ISG_SC_EENSS_INS5_IJNSA_ILi16EEESB_EEENS5_IJSC_SG_EEEEEEEESI_SJ_SI_SJ_NS1E_6fusion15FusionCallbacksIS1I_NS1Q_17LinearCombinationISI_fSI_fLNS_15FloatRoundStyleE2EEES1J_S1P_JEEENS4_5SM1004TMEM4LOAD26SM100_TMEM_LOAD_32dp32b16xENS4_13SM90_TMA_LOADENS11_INS12_ILi1ELi4ELi3EEES15_NSS_INS5_IJS16_S1L_EEENS5_IJS1L_SC_EEEEEEENS4_39AutoVectorizingCopyWithAssumedAlignmentILi128EEENS4_14SM90_TMA_STOREES25_S27_S27_EEEvvEEEEvNT_6ParamsE)
        /*0044*/ 	.word	0x00000000
.L_29:


//--------------------- .nv.compat                --------------------------
	.section	.nv.compat,"",@"SHT_CUDA_COMPAT_INFO"
	.align	4
        /*0000*/ 	.byte	0x02, 0x09, 0x01, 0x00, 0x02, 0x02, 0x02, 0x00, 0x02, 0x05, 0x05, 0x00, 0x03, 0x07, 0x01, 0x01
        /*0010*/ 	.byte	0x02, 0x03, 0x01, 0x00, 0x02, 0x06, 0x01, 0x00, 0x04, 0x0b, 0x08, 0x00, 0x09, 0x00, 0x00, 0x00
        /*0020*/ 	.byte	0x00, 0x00, 0x00, 0x00


//--------------------- .nv.info._ZN7cutlass13device_kernelINS_4gemm6kernel13GemmUniversalIN4cute5tupleIJiiiiEEENS1_10collective13CollectiveMmaINS1_35MainloopSm100TmaUmmaWarpSpecializedILi3ELi2ELi4ENS5_IJNS4_1CILi2EEESB_NSA_ILi1EEEEEEEENS5_IJNSA_ILi128EEESF_NSA_ILi64EEEEEENS_6half_tENS5_IJlSC_lEEESI_SJ_NS4_8TiledMMAINS4_8MMA_AtomIJNS4_26SM100_MMA_F16BF16_2x1SM_SSISI_SI_fLi128ELi128ELNS4_4UMMA5MajorE0ELSO_0ELNSN_7ScaleInE0ELSP_0EEEEEENS4_6LayoutINS5_IJSC_SC_SC_EEENS5_IJNSA_ILi0EEESU_SU_EEEEENS5_IJNS4_10UnderscoreESX_SX_EEEEENS4_28SM100_TMA_2SM_LOAD_MULTICASTENS4_14ComposedLayoutINS4_7SwizzleILi3ELi4ELi3EEENS4_18smem_ptr_flag_bitsILi16EEENSS_INS5_IJNSA_ILi8EEESG_EEENS5_IJSG_SC_EEEEEEEvNS4_8identityENS4_18SM100_TMA_2SM_LOADES1A_vS1B_EENS_8epilogue10collective18CollectiveEpilogueINS1E_23Sm100TmaWarpSpecializedILi4ELi2ELi16ELb1ELb0EEEJNS5_IJSG_SF_SG_EEENS5_IJNSS_ISG_SC_EENSS_INS5_IJNSA_ILi16EEESB_EEENS5_IJSC_SG_EEEEEEEESI_SJ_SI_SJ_NS1E_6fusion15FusionCallbacksIS1I_NS1Q_17LinearCombinationISI_fSI_fLNS_15FloatRoundStyleE2EEES1J_S1P_JEEENS4_5SM1004TMEM4LOAD26SM100_TMEM_LOAD_32dp32b16xENS4_13SM90_TMA_LOADENS11_INS12_ILi1ELi4ELi3EEES15_NSS_INS5_IJS16_S1L_EEENS5_IJS1L_SC_EEEEEEENS4_39AutoVectorizingCopyWithAssumedAlignmentILi128EEENS4_14SM90_TMA_STOREES25_S27_S27_EEEvvEEEEvNT_6ParamsE --------------------------
	.section	.nv.info._ZN7cutlass13device_kernelINS_4gemm6kernel13GemmUniversalIN4cute5tupleIJiiiiEEENS1_10collective13CollectiveMmaINS1_35MainloopSm100TmaUmmaWarpSpecializedILi3ELi2ELi4ENS5_IJNS4_1CILi2EEESB_NSA_ILi1EEEEEEEENS5_IJNSA_ILi128EEESF_NSA_ILi64EEEEEENS_6half_tENS5_IJlSC_lEEESI_SJ_NS4_8TiledMMAINS4_8MMA_AtomIJNS4_26SM100_MMA_F16BF16_2x1SM_SSISI_SI_fLi128ELi128ELNS4_4UMMA5MajorE0ELSO_0ELNSN_7ScaleInE0ELSP_0EEEEEENS4_6LayoutINS5_IJSC_SC_SC_EEENS5_IJNSA_ILi0EEESU_SU_EEEEENS5_IJNS4_10UnderscoreESX_SX_EEEEENS4_28SM100_TMA_2SM_LOAD_MULTICASTENS4_14ComposedLayoutINS4_7SwizzleILi3ELi4ELi3EEENS4_18smem_ptr_flag_bitsILi16EEENSS_INS5_IJNSA_ILi8EEESG_EEENS5_IJSG_SC_EEEEEEEvNS4_8identityENS4_18SM100_TMA_2SM_LOADES1A_vS1B_EENS_8epilogue10collective18CollectiveEpilogueINS1E_23Sm100TmaWarpSpecializedILi4ELi2ELi16ELb1ELb0EEEJNS5_IJSG_SF_SG_EEENS5_IJNSS_ISG_SC_EENSS_INS5_IJNSA_ILi16EEESB_EEENS5_IJSC_SG_EEEEEEEESI_SJ_SI_SJ_NS1E_6fusion15FusionCallbacksIS1I_NS1Q_17LinearCombinationISI_fSI_fLNS_15FloatRoundStyleE2EEES1J_S1P_JEEENS4_5SM1004TMEM4LOAD26SM100_TMEM_LOAD_32dp32b16xENS4_13SM90_TMA_LOADENS11_INS12_ILi1ELi4ELi3EEES15_NSS_INS5_IJS16_S1L_EEENS5_IJS1L_SC_EEEEEEENS4_39AutoVectorizingCopyWithAssumedAlignmentILi128EEENS4_14SM90_TMA_STOREES25_S27_S27_EEEvvEEEEvNT_6ParamsE,"",@"SHT_CUDA_INFO"
	.sectionflags	@""
	.align	4


	//----- nvinfo : EIATTR_CUDA_API_VERSION
	.align		4
        /*0000*/ 	.byte	0x04, 0x37
        /*0002*/ 	.short	(.L_31 - .L_30)
.L_30:
        /*0004*/ 	.word	0x00000082


	//----- nvinfo : EIATTR_KPARAM_INFO
	.align		4
.L_31:
        /*0008*/ 	.byte	0x04, 0x17
        /*000a*/ 	.short	(.L_33 - .L_32)
.L_32:
        /*000c*/ 	.word	0x00000000
        /*0010*/ 	.short	0x0000
        /*0012*/ 	.short	0x0000
        /*0014*/ 	.byte	0x00, 0xf0, 0x01, 0x20


	//----- nvinfo : EIATTR_AT_ENTRY_FRAGMENTS
	.align		4
.L_33:
        /*0018*/ 	.byte	0x04, 0x4f
        /*001a*/ 	.short	(.L_35 - .L_34)


	//   ....[0]....
.L_34:
        /*001c*/ 	.word	0x00000007


	//----- nvinfo : EIATTR_RESERVED_SMEM_USED
	.align		4
.L_35:
        /*0020*/ 	.byte	0x01, 0x41
	.zero		2


	//----- nvinfo : EIATTR_SPARSE_MMA_MASK
	.align		4
        /*0024*/ 	.byte	0x03, 0x50
        /*0026*/ 	.short	0x0000


	//----- nvinfo : EIATTR_TCGEN05_2CTA_USED
	.align		4
        /*0028*/ 	.byte	0x01, 0x52
	.zero		2


	//----- nvinfo : EIATTR_MAXREG_COUNT
	.align		4
        /*002c*/ 	.byte	0x03, 0x1b
        /*002e*/ 	.short	0x00ff


	//----- nvinfo : EIATTR_NUM_BARRIERS
	.align		4
        /*0030*/ 	.byte	0x02, 0x4c
        /*0032*/ 	.byte	0x07
	.zero		1


	//----- nvinfo : EIATTR_EXTERNS
	.align		4
        /*0034*/ 	.byte	0x04, 0x0f
        /*0036*/ 	.short	(.L_37 - .L_36)


	//   ....[0]....
	.align		4
.L_36:
        /*0038*/ 	.word	index@(__assertfail)


	//----- nvinfo : EIATTR_MERCURY_ISA_VERSION
	.align		4
.L_37:
        /*003c*/ 	.byte	0x03, 0x5f
        /*003e*/ 	.short	0x0101


	//----- nvinfo : EIATTR_INT_WARP_WIDE_INSTR_OFFSETS
	.align		4
        /*0040*/ 	.byte	0x04, 0x31
        /*0042*/ 	.short	(.L_39 - .L_38)


	//   ....[0]....
.L_38:
        /*0044*/ 	.word	0x00000d50


	//   ....[1]....
        /*0048*/ 	.word	0x00000df0


	//   ....[2]....
        /*004c*/ 	.word	0x00004200


	//   ....[3]....
        /*0050*/ 	.word	0x00004230


	//   ....[4]....
        /*0054*/ 	.word	0x00004250


	//   ....[5]....
        /*0058*/ 	.word	0x00004d90


	//   ....[6]....
        /*005c*/ 	.word	0x00004e30


	//   ....[7]....
        /*0060*/ 	.word	0x00004ef0


	//   ....[8]....
        /*0064*/ 	.word	0x00004f60


	//   ....[9]....
        /*0068*/ 	.word	0x00005020


	//   ....[10]....
        /*006c*/ 	.word	0x000050c0


	//   ....[11]....
        /*0070*/ 	.word	0x00005130


	//   ....[12]....
        /*0074*/ 	.word	0x000051f0


	//   ....[13]....
        /*0078*/ 	.word	0x00005290


	//   ....[14]....
        /*007c*/ 	.word	0x00005330


	//   ....[15]....
        /*0080*/ 	.word	0x00005420


	//   ....[16]....
        /*0084*/ 	.word	0x000054f0


	//----- nvinfo : EIATTR_COOP_GROUP_MASK_REGIDS
	.align		4
.L_39:
        /*0088*/ 	.byte	0x04, 0x29
        /*008a*/ 	.short	(.L_41 - .L_40)


	//   ....[0]....
.L_40:
        /*008c*/ 	.word	0xffffffff


	//   ....[1]....
        /*0090*/ 	.word	0xffffffff


	//   ....[2]....
        /*0094*/ 	.word	0xffffffff


	//   ....[3]....
        /*0098*/ 	.word	0xffffffff


	//   ....[4]....
        /*009c*/ 	.word	0xffffffff


	//   ....[5]....
        /*00a0*/ 	.word	0xffffffff


	//   ....[6]....
        /*00a4*/ 	.word	0xffffffff


	//   ....[7]....
        /*00a8*/ 	.word	0xffffffff


	//   ....[8]....
        /*00ac*/ 	.word	0xffffffff


	//   ....[9]....
        /*00b0*/ 	.word	0xffffffff


	//   ....[10]....
        /*00b4*/ 	.word	0xffffffff


	//   ....[11]....
        /*00b8*/ 	.word	0xffffffff


	//   ....[12]....
        /*00bc*/ 	.word	0xffffffff


	//   ....[13]....
        /*00c0*/ 	.word	0xffffffff


	//----- nvinfo : EIATTR_COOP_GROUP_INSTR_OFFSETS
	.align		4
.L_41:
        /*00c4*/ 	.byte	0x04, 0x28
        /*00c6*/ 	.short	(.L_43 - .L_42)


	//   ....[0]....
.L_42:
        /*00c8*/ 	.word	0x000000b0


	//   ....[1]....
        /*00cc*/ 	.word	0x00000520


	//   ....[2]....
        /*00d0*/ 	.word	0x000006c0


	//   ....[3]....
        /*00d4*/ 	.word	0x00000850


	//   ....[4]....
        /*00d8*/ 	.word	0x00000940


	//   ....[5]....
        /*00dc*/ 	.word	0x00000aa0


	//   ....[6]....
        /*00e0*/ 	.word	0x00000c30


	//   ....[7]....
        /*00e4*/ 	.word	0x00000e70


	//   ....[8]....
        /*00e8*/ 	.word	0x000021c0


	//   ....[9]....
        /*00ec*/ 	.word	0x00002fe0


	//   ....[10]....
        /*00f0*/ 	.word	0x000034b0


	//   ....[11]....
        /*00f4*/ 	.word	0x000034e0


	//   ....[12]....
        /*00f8*/ 	.word	0x00004100


	//   ....[13]....
        /*00fc*/ 	.word	0x00004310


	//----- nvinfo : EIATTR_VRC_CTA_INIT_COUNT
	.align		4
.L_43:
        /*0100*/ 	.byte	0x02, 0x4a
        /*0102*/ 	.byte	0x80
	.zero		1


	//----- nvinfo : EIATTR_SYSCALL_OFFSETS
	.align		4
        /*0104*/ 	.byte	0x04, 0x46
        /*0106*/ 	.short	(.L_45 - .L_44)


	//   ....[0]....
.L_44:
        /*0108*/ 	.word	0x00006090


	//   ....[1]....
        /*010c*/ 	.word	0x00006180


	//   ....[2]....
        /*0110*/ 	.word	0x00006920


	//   ....[3]....
        /*0114*/ 	.word	0x00007250


	//   ....[4]....
        /*0118*/ 	.word	0x00007b20


	//   ....[5]....
        /*011c*/ 	.word	0x000083f0


	//----- nvinfo : EIATTR_MBARRIER_INSTR_OFFSETS
	.align		4
.L_45:
        /*0120*/ 	.byte	0x04, 0x39
        /*0122*/ 	.short	(.L_47 - .L_46)


	//   ....[0]....
.L_46:
        /*0124*/ 	.word	0x00000650
        /*0128*/ 	.word	0x000000ff
        /*012c*/ 	.word	0x00000000
        /*0130*/ 	.short	0x0100
        /*0132*/ 	.byte	0x04
	.zero		1


	//   ....[1]....
        /*0134*/ 	.word	0x00000660
        /*0138*/ 	.word	0x000000ff
        /*013c*/ 	.word	0x00000018
        /*0140*/ 	.short	0x0100
        /*0142*/ 	.byte	0x04
	.zero		1


	//   ....[2]....
        /*0144*/ 	.word	0x00000670
        /*0148*/ 	.word	0x000000ff
        /*014c*/ 	.word	0x00000008
        /*0150*/ 	.short	0x0100
        /*0152*/ 	.byte	0x04
	.zero		1


	//   ....[3]....
        /*0154*/ 	.word	0x00000680
        /*0158*/ 	.word	0x000000ff
        /*015c*/ 	.word	0x00000020
        /*0160*/ 	.short	0x0100
        /*0162*/ 	.byte	0x04
	.zero		1


	//   ....[4]....
        /*0164*/ 	.word	0x00000690
        /*0168*/ 	.word	0x000000ff
        /*016c*/ 	.word	0x00000010
        /*0170*/ 	.short	0x0100
        /*0172*/ 	.byte	0x04
	.zero		1


	//   ....[5]....
        /*0174*/ 	.word	0x000006a0
        /*0178*/ 	.word	0x000000ff
        /*017c*/ 	.word	0x00000028
        /*0180*/ 	.short	0x0100
        /*0182*/ 	.byte	0x04
	.zero		1


	//   ....[6]....
        /*0184*/ 	.word	0x000007c0
        /*0188*/ 	.word	0x000000ff
        /*018c*/ 	.word	0x00000030
        /*0190*/ 	.short	0x0100
        /*0192*/ 	.byte	0x04
	.zero		1


	//   ....[7]....
        /*0194*/ 	.word	0x000007d0
        /*0198*/ 	.word	0x000000ff
        /*019c*/ 	.word	0x00000050
        /*01a0*/ 	.short	0x0100
        /*01a2*/ 	.byte	0x04
	.zero		1


	//   ....[8]....
        /*01a4*/ 	.word	0x000007e0
        /*01a8*/ 	.word	0x000000ff
        /*01ac*/ 	.word	0x00000038
        /*01b0*/ 	.short	0x0100
        /*01b2*/ 	.byte	0x04
	.zero		1


	//   ....[9]....
        /*01b4*/ 	.word	0x000007f0
        /*01b8*/ 	.word	0x000000ff
        /*01bc*/ 	.word	0x00000058
        /*01c0*/ 	.short	0x0100
        /*01c2*/ 	.byte	0x04
	.zero		1


	//   ....[10]....
        /*01c4*/ 	.word	0x00000800
        /*01c8*/ 	.word	0x000000ff
        /*01cc*/ 	.word	0x00000040
        /*01d0*/ 	.short	0x0100
        /*01d2*/ 	.byte	0x04
	.zero		1


	//   ....[11]....
        /*01d4*/ 	.word	0x00000810
        /*01d8*/ 	.word	0x000000ff
        /*01dc*/ 	.word	0x00000060
        /*01e0*/ 	.short	0x0100
        /*01e2*/ 	.byte	0x04
	.zero		1


	//   ....[12]....
        /*01e4*/ 	.word	0x00000820
        /*01e8*/ 	.word	0x000000ff
        /*01ec*/ 	.word	0x00000048
        /*01f0*/ 	.short	0x0100
        /*01f2*/ 	.byte	0x04
	.zero		1


	//   ....[13]....
        /*01f4*/ 	.word	0x00000830
        /*01f8*/ 	.word	0x000000ff
        /*01fc*/ 	.word	0x00000068
        /*0200*/ 	.short	0x0100
        /*0202*/ 	.byte	0x04
	.zero		1


	//   ....[14]....
        /*0204*/ 	.word	0x00000910
        /*0208*/ 	.word	0x000000ff
        /*020c*/ 	.word	0x00000070
        /*0210*/ 	.short	0x0100
        /*0212*/ 	.byte	0x06
	.zero		1


	//   ....[15]....
        /*0214*/ 	.word	0x00000920
        /*0218*/ 	.word	0x000000ff
        /*021c*/ 	.word	0x00000078
        /*0220*/ 	.short	0x0100
        /*0222*/ 	.byte	0x06
	.zero		1


	//   ....[16]....
        /*0224*/ 	.word	0x00000a50
        /*0228*/ 	.word	0x000000ff
        /*022c*/ 	.word	0x00000080
        /*0230*/ 	.short	0x0100
        /*0232*/ 	.byte	0x06
	.zero		1


	//   ....[17]....
        /*0234*/ 	.word	0x00000a60
        /*0238*/ 	.word	0x000000ff
        /*023c*/ 	.word	0x00000090
        /*0240*/ 	.short	0x0100
        /*0242*/ 	.byte	0x06
	.zero		1


	//   ....[18]....
        /*0244*/ 	.word	0x00000a70
        /*0248*/ 	.word	0x000000ff
        /*024c*/ 	.word	0x00000088
        /*0250*/ 	.short	0x0100
        /*0252*/ 	.byte	0x06
	.zero		1


	//   ....[19]....
        /*0254*/ 	.word	0x00000a80
        /*0258*/ 	.word	0x000000ff
        /*025c*/ 	.word	0x00000098
        /*0260*/ 	.short	0x0100
        /*0262*/ 	.byte	0x06
	.zero		1


	//   ....[20]....
        /*0264*/ 	.word	0x00000ba0
        /*0268*/ 	.word	0x000000ff
        /*026c*/ 	.word	0x000000a0
        /*0270*/ 	.short	0x0100
        /*0272*/ 	.byte	0x04
	.zero		1


	//   ....[21]....
        /*0274*/ 	.word	0x00000bb0
        /*0278*/ 	.word	0x000000ff
        /*027c*/ 	.word	0x000000c0
        /*0280*/ 	.short	0x0100
        /*0282*/ 	.byte	0x04
	.zero		1


	//   ....[22]....
        /*0284*/ 	.word	0x00000bc0
        /*0288*/ 	.word	0x000000ff
        /*028c*/ 	.word	0x000000a8
        /*0290*/ 	.short	0x0100
        /*0292*/ 	.byte	0x04
	.zero		1


	//   ....[23]....
        /*0294*/ 	.word	0x00000bd0
        /*0298*/ 	.word	0x000000ff
        /*029c*/ 	.word	0x000000c8
        /*02a0*/ 	.short	0x0100
        /*02a2*/ 	.byte	0x04
	.zero		1


	//   ....[24]....
        /*02a4*/ 	.word	0x00000be0
        /*02a8*/ 	.word	0x000000ff
        /*02ac*/ 	.word	0x000000b0
        /*02b0*/ 	.short	0x0100
        /*02b2*/ 	.byte	0x04
	.zero		1


	//   ....[25]....
        /*02b4*/ 	.word	0x00000bf0
        /*02b8*/ 	.word	0x000000ff
        /*02bc*/ 	.word	0x000000d0
        /*02c0*/ 	.short	0x0100
        /*02c2*/ 	.byte	0x04
	.zero		1


	//   ....[26]....
        /*02c4*/ 	.word	0x00000c00
        /*02c8*/ 	.word	0x000000ff
        /*02cc*/ 	.word	0x000000b8
        /*02d0*/ 	.short	0x0100
        /*02d2*/ 	.byte	0x04
	.zero		1


	//   ....[27]....
        /*02d4*/ 	.word	0x00000c10
        /*02d8*/ 	.word	0x000000ff
        /*02dc*/ 	.word	0x000000d8
        /*02e0*/ 	.short	0x0100
        /*02e2*/ 	.byte	0x04
	.zero		1


	//   ....[28]....
        /*02e4*/ 	.word	0x00000d00
        /*02e8*/ 	.word	0x000000ff
        /*02ec*/ 	.word	0x000000e0
        /*02f0*/ 	.short	0x0100
        /*02f2*/ 	.byte	0x04
	.zero		1


	//   ....[29]....
        /*02f4*/ 	.word	0x00000d10
        /*02f8*/ 	.word	0x000000ff
        /*02fc*/ 	.word	0x000000f0
        /*0300*/ 	.short	0x0100
        /*0302*/ 	.byte	0x04
	.zero		1


	//   ....[30]....
        /*0304*/ 	.word	0x00000d20
        /*0308*/ 	.word	0x000000ff
        /*030c*/ 	.word	0x000000e8
        /*0310*/ 	.short	0x0100
        /*0312*/ 	.byte	0x04
	.zero		1


	//   ....[31]....
        /*0314*/ 	.word	0x00000d30
        /*0318*/ 	.word	0x000000ff
        /*031c*/ 	.word	0x000000f8
        /*0320*/ 	.short	0x0100
        /*0322*/ 	.byte	0x04
	.zero		1


	//   ....[32]....
        /*0324*/ 	.word	0x00000e30
        /*0328*/ 	.word	0x000000ff
        /*032c*/ 	.word	0x00000100
        /*0330*/ 	.short	0x0100
        /*0332*/ 	.byte	0x06
	.zero		1


	//   ....[33]....
        /*0334*/ 	.word	0x000019e0
        /*0338*/ 	.word	0x00000000
        /*033c*/ 	.word	0x000000f0
        /*0340*/ 	.short	0x010a
        /*0342*/ 	.byte	0xff
	.zero		1


	//   ....[34]....
        /*0344*/ 	.word	0x00001a10
        /*0348*/ 	.word	0x00000000
        /*034c*/ 	.word	0x000000e0
        /*0350*/ 	.short	0x0101
        /*0352*/ 	.byte	0xff
	.zero		1


	//   ....[35]....
        /*0354*/ 	.word	0x00001ad0
        /*0358*/ 	.word	0x000000ff
        /*035c*/ 	.word	0x00000018
        /*0360*/ 	.short	0x010a
        /*0362*/ 	.byte	0x04
	.zero		1


	//   ....[36]....
        /*0364*/ 	.word	0x00001ba0
        /*0368*/ 	.word	0x000000ff
        /*036c*/ 	.word	0x00000018
        /*0370*/ 	.short	0x010a
        /*0372*/ 	.byte	0x21
	.zero		1


	//   ....[37]....
        /*0374*/ 	.word	0x00001d50
        /*0378*/ 	.word	0x000000ff
        /*037c*/ 	.word	0x00000018
        /*0380*/ 	.short	0x010a
        /*0382*/ 	.byte	0x05
	.zero		1


	//   ....[38]....
        /*0384*/ 	.word	0x00001e60
        /*0388*/ 	.word	0x000000ff
        /*038c*/ 	.word	0x00000078
        /*0390*/ 	.short	0x0101
        /*0392*/ 	.byte	0x06
	.zero		1


	//   ....[39]....
        /*0394*/ 	.word	0x00001e80
        /*0398*/ 	.word	0x000000ff
        /*039c*/ 	.word	0x00000018
        /*03a0*/ 	.short	0x010a
        /*03a2*/ 	.byte	0x04
	.zero		1


	//   ....[40]....
        /*03a4*/ 	.word	0x00001f00
        /*03a8*/ 	.word	0x000000ff
        /*03ac*/ 	.word	0x00000018
        /*03b0*/ 	.short	0x010a
        /*03b2*/ 	.byte	0x11
	.zero		1


	//   ....[41]....
        /*03b4*/ 	.word	0x00002090
        /*03b8*/ 	.word	0x000000ff
        /*03bc*/ 	.word	0x00000018
        /*03c0*/ 	.short	0x010a
        /*03c2*/ 	.byte	0x05
	.zero		1


	//   ....[42]....
        /*03c4*/ 	.word	0x000021f0
        /*03c8*/ 	.word	0x00000003
        /*03cc*/ 	.word	0x00000080
        /*03d0*/ 	.short	0x010a
        /*03d2*/ 	.byte	0xff
	.zero		1


	//   ....[43]....
        /*03d4*/ 	.word	0x00002340
        /*03d8*/ 	.word	0x00000000
        /*03dc*/ 	.word	0x00000000
        /*03e0*/ 	.short	0x0101
        /*03e2*/ 	.byte	0xff
	.zero		1


	//   ....[44]....
        /*03e4*/ 	.word	0x000028f0
        /*03e8*/ 	.word	0x000000ff
        /*03ec*/ 	.word	0x00000000
        /*03f0*/ 	.short	0x010a
        /*03f2*/ 	.byte	0x04
	.zero		1


	//   ....[45]....
        /*03f4*/ 	.word	0x00002980
        /*03f8*/ 	.word	0x000000ff
        /*03fc*/ 	.word	0x00000000
        /*0400*/ 	.short	0x010a
        /*0402*/ 	.byte	0x05
	.zero		1


	//   ....[46]....
        /*0404*/ 	.word	0x00002a20
        /*0408*/ 	.word	0x00000000
        /*040c*/ 	.word	0x00000000
        /*0410*/ 	.short	0x010a
        /*0412*/ 	.byte	0xff
	.zero		1


	//   ....[47]....
        /*0414*/ 	.word	0x00002b40
        /*0418*/ 	.word	0x00000002
        /*041c*/ 	.word	0x000000e0
        /*0420*/ 	.short	0x010a
        /*0422*/ 	.byte	0xff
	.zero		1


	//   ....[48]....
        /*0424*/ 	.word	0x00002bb0
        /*0428*/ 	.word	0x00000002
        /*042c*/ 	.word	0x00000000
        /*0430*/ 	.short	0x0101
        /*0432*/ 	.byte	0xff
	.zero		1


	//   ....[49]....
        /*0434*/ 	.word	0x00002bd0
        /*0438*/ 	.word	0x000000ff
        /*043c*/ 	.word	0x00000090
        /*0440*/ 	.short	0x010a
        /*0442*/ 	.byte	0x04
	.zero		1


	//   ....[50]....
        /*0444*/ 	.word	0x00002cf0
        /*0448*/ 	.word	0x00000002
        /*044c*/ 	.word	0x00000080
        /*0450*/ 	.short	0x010a
        /*0452*/ 	.byte	0xff
	.zero		1


	//   ....[51]....
        /*0454*/ 	.word	0x00002df0
        /*0458*/ 	.word	0x00000002
        /*045c*/ 	.word	0x00000000
        /*0460*/ 	.short	0x0101
        /*0462*/ 	.byte	0xff
	.zero		1


	//   ....[52]....
        /*0464*/ 	.word	0x00002e80
        /*0468*/ 	.word	0x000000ff
        /*046c*/ 	.word	0x00000090
        /*0470*/ 	.short	0x0106
        /*0472*/ 	.byte	0x04
	.zero		1


	//   ....[53]....
        /*0474*/ 	.word	0x00002ea0
        /*0478*/ 	.word	0x000000ff
        /*047c*/ 	.word	0x00000090
        /*0480*/ 	.short	0x010a
        /*0482*/ 	.byte	0x04
	.zero		1


	//   ....[54]....
        /*0484*/ 	.word	0x00002f30
        /*0488*/ 	.word	0x000000ff
        /*048c*/ 	.word	0x00000090
        /*0490*/ 	.short	0x0106
        /*0492*/ 	.byte	0x07
	.zero		1


	//   ....[55]....
        /*0494*/ 	.word	0x00002f70
        /*0498*/ 	.word	0x00000000
        /*049c*/ 	.word	0x00000090
        /*04a0*/ 	.short	0x010a
        /*04a2*/ 	.byte	0xff
	.zero		1


	//   ....[56]....
        /*04a4*/ 	.word	0x000031b0
        /*04a8*/ 	.word	0x000000ff
        /*04ac*/ 	.word	0x00000008
        /*04b0*/ 	.short	0x010a
        /*04b2*/ 	.byte	0x05
	.zero		1


	//   ....[57]....
        /*04b4*/ 	.word	0x000031d0
        /*04b8*/ 	.word	0x000000ff
        /*04bc*/ 	.word	0x00000008
        /*04c0*/ 	.short	0x010a
        /*04c2*/ 	.byte	0x05
	.zero		1


	//   ....[58]....
        /*04c4*/ 	.word	0x00003360
        /*04c8*/ 	.word	0x000000ff
        /*04cc*/ 	.word	0x00000008
        /*04d0*/ 	.short	0x010a
        /*04d2*/ 	.byte	0x05
	.zero		1


	//   ....[59]....
        /*04d4*/ 	.word	0x00003380
        /*04d8*/ 	.word	0x000000ff
        /*04dc*/ 	.word	0x00000008
        /*04e0*/ 	.short	0x010a
        /*04e2*/ 	.byte	0x05
	.zero		1


	//   ....[60]....
        /*04e4*/ 	.word	0x00003440
        /*04e8*/ 	.word	0x000000ff
        /*04ec*/ 	.word	0x00000000
        /*04f0*/ 	.short	0x0101
        /*04f2*/ 	.byte	0x04
	.zero		1


	//   ....[61]....
        /*04f4*/ 	.word	0x00003780
        /*04f8*/ 	.word	0x00000000
        /*04fc*/ 	.word	0x00000080
        /*0500*/ 	.short	0x010a
        /*0502*/ 	.byte	0xff
	.zero		1


	//   ....[62]....
        /*0504*/ 	.word	0x00003840
        /*0508*/ 	.word	0x00000000
        /*050c*/ 	.word	0x00000000
        /*0510*/ 	.short	0x0101
        /*0512*/ 	.byte	0xff
	.zero		1


	//   ....[63]....
        /*0514*/ 	.word	0x00003900
        /*0518*/ 	.word	0x000000ff
        /*051c*/ 	.word	0x00000000
        /*0520*/ 	.short	0x010a
        /*0522*/ 	.byte	0x04
	.zero		1


	//   ....[64]....
        /*0524*/ 	.word	0x00003910
        /*0528*/ 	.word	0x000000ff
        /*052c*/ 	.word	0x000000c0
        /*0530*/ 	.short	0x010a
        /*0532*/ 	.byte	0x1f
	.zero		1


	//   ....[65]....
        /*0534*/ 	.word	0x000039c0
        /*0538*/ 	.word	0x000000ff
        /*053c*/ 	.word	0x00000000
        /*0540*/ 	.short	0x010a
        /*0542*/ 	.byte	0x05
	.zero		1


	//   ....[66]....
        /*0544*/ 	.word	0x00003af0
        /*0548*/ 	.word	0x000000ff
        /*054c*/ 	.word	0x00000000
        /*0550*/ 	.short	0x010a
        /*0552*/ 	.byte	0x04
	.zero		1


	//   ....[67]....
        /*0554*/ 	.word	0x00003df0
        /*0558*/ 	.word	0x000000ff
        /*055c*/ 	.word	0x00000000
        /*0560*/ 	.short	0x010a
        /*0562*/ 	.byte	0x04
	.zero		1


	//   ....[68]....
        /*0564*/ 	.word	0x00003e80
        /*0568*/ 	.word	0x000000ff
        /*056c*/ 	.word	0x00000000
        /*0570*/ 	.short	0x010a
        /*0572*/ 	.byte	0x05
	.zero		1


	//   ....[69]....
        /*0574*/ 	.word	0x00003f10
        /*0578*/ 	.word	0x000000ff
        /*057c*/ 	.word	0x00000000
        /*0580*/ 	.short	0x010a
        /*0582*/ 	.byte	0x05
	.zero		1


	//   ....[70]....
        /*0584*/ 	.word	0x00003fb0
        /*0588*/ 	.word	0x00000000
        /*058c*/ 	.word	0x00000000
        /*0590*/ 	.short	0x010a
        /*0592*/ 	.byte	0xff
	.zero		1


	//   ....[71]....
        /*0594*/ 	.word	0x00003ff0
        /*0598*/ 	.word	0x00000000
        /*059c*/ 	.word	0x00000000
        /*05a0*/ 	.short	0x010a
        /*05a2*/ 	.byte	0xff
	.zero		1


	//   ....[72]....
        /*05a4*/ 	.word	0x00004060
        /*05a8*/ 	.word	0x000000ff
        /*05ac*/ 	.word	0x00000000
        /*05b0*/ 	.short	0x0101
        /*05b2*/ 	.byte	0x04
	.zero		1


	//   ....[73]....
        /*05b4*/ 	.word	0x000040a0
        /*05b8*/ 	.word	0x000000ff
        /*05bc*/ 	.word	0x00000100
        /*05c0*/ 	.short	0x010a
        /*05c2*/ 	.byte	0x1a
	.zero		1


	//   ....[74]....
        /*05c4*/ 	.word	0x000040f0
        /*05c8*/ 	.word	0x000000ff
        /*05cc*/ 	.word	0x00000000
        /*05d0*/ 	.short	0x0101
        /*05d2*/ 	.byte	0x04
	.zero		1


	//   ....[75]....
        /*05d4*/ 	.word	0x00004590
        /*05d8*/ 	.word	0x0000000c
        /*05dc*/ 	.word	0x00000080
        /*05e0*/ 	.short	0x010a
        /*05e2*/ 	.byte	0xff
	.zero		1


	//   ....[76]....
        /*05e4*/ 	.word	0x00004700
        /*05e8*/ 	.word	0x00000000
        /*05ec*/ 	.word	0x00000000
        /*05f0*/ 	.short	0x0101
        /*05f2*/ 	.byte	0xff
	.zero		1


	//   ....[77]....
        /*05f4*/ 	.word	0x00004b90
        /*05f8*/ 	.word	0x000000ff
        /*05fc*/ 	.word	0x00000078
        /*0600*/ 	.short	0x010a
        /*0602*/ 	.byte	0x15
	.zero		1


	//   ....[78]....
        /*0604*/ 	.word	0x00004d10
        /*0608*/ 	.word	0x000000ff
        /*060c*/ 	.word	0x00000050
        /*0610*/ 	.short	0x010a
        /*0612*/ 	.byte	0x15
	.zero		1


	//   ....[79]....
        /*0614*/ 	.word	0x00004f10
        /*0618*/ 	.word	0x000000ff
        /*061c*/ 	.word	0x00000030
        /*0620*/ 	.short	0x010b
        /*0622*/ 	.byte	0x15
	.zero		1


	//   ....[80]....
        /*0624*/ 	.word	0x00004f20
        /*0628*/ 	.word	0x000000ff
        /*062c*/ 	.word	0x00000000
        /*0630*/ 	.short	0x0101
        /*0632*/ 	.byte	0x06
	.zero		1


	//   ....[81]....
        /*0634*/ 	.word	0x00004f30
        /*0638*/ 	.word	0x000000ff
        /*063c*/ 	.word	0x00000058
        /*0640*/ 	.short	0x010a
        /*0642*/ 	.byte	0x15
	.zero		1


	//   ....[82]....
        /*0644*/ 	.word	0x000050e0
        /*0648*/ 	.word	0x000000ff
        /*064c*/ 	.word	0x00000038
        /*0650*/ 	.short	0x010b
        /*0652*/ 	.byte	0x15
	.zero		1


	//   ....[83]....
        /*0654*/ 	.word	0x000050f0
        /*0658*/ 	.word	0x000000ff
        /*065c*/ 	.word	0x00000000
        /*0660*/ 	.short	0x0101
        /*0662*/ 	.byte	0x06
	.zero		1


	//   ....[84]....
        /*0664*/ 	.word	0x00005100
        /*0668*/ 	.word	0x000000ff
        /*066c*/ 	.word	0x00000060
        /*0670*/ 	.short	0x010a
        /*0672*/ 	.byte	0x15
	.zero		1


	//   ....[85]....
        /*0674*/ 	.word	0x000052b0
        /*0678*/ 	.word	0x000000ff
        /*067c*/ 	.word	0x00000040
        /*0680*/ 	.short	0x010b
        /*0682*/ 	.byte	0x15
	.zero		1


	//   ....[86]....
        /*0684*/ 	.word	0x000052c0
        /*0688*/ 	.word	0x000000ff
        /*068c*/ 	.word	0x00000000
        /*0690*/ 	.short	0x0101
        /*0692*/ 	.byte	0x06
	.zero		1


	//   ....[87]....
        /*0694*/ 	.word	0x000052d0
        /*0698*/ 	.word	0x000000ff
        /*069c*/ 	.word	0x00000068
        /*06a0*/ 	.short	0x010a
        /*06a2*/ 	.byte	0x15
	.zero		1


	//   ....[88]....
        /*06a4*/ 	.word	0x00005510
        /*06a8*/ 	.word	0x000000ff
        /*06ac*/ 	.word	0x00000048
        /*06b0*/ 	.short	0x010b
        /*06b2*/ 	.byte	0x15
	.zero		1


	//   ....[89]....
        /*06b4*/ 	.word	0x00005520
        /*06b8*/ 	.word	0x000000ff
        /*06bc*/ 	.word	0x00000000
        /*06c0*/ 	.short	0x0101
        /*06c2*/ 	.byte	0x25
	.zero		1


	//   ....[90]....
        /*06c4*/ 	.word	0x00005560
        /*06c8*/ 	.word	0x000000ff
        /*06cc*/ 	.word	0x00000050
        /*06d0*/ 	.short	0x010a
        /*06d2*/ 	.byte	0x15
	.zero		1


	//   ....[91]....
        /*06d4*/ 	.word	0x00005580
        /*06d8*/ 	.word	0x000000ff
        /*06dc*/ 	.word	0x00000058
        /*06e0*/ 	.short	0x010a
        /*06e2*/ 	.byte	0x15
	.zero		1


	//   ....[92]....
        /*06e4*/ 	.word	0x000055a0
        /*06e8*/ 	.word	0x000000ff
        /*06ec*/ 	.word	0x00000060
        /*06f0*/ 	.short	0x010a
        /*06f2*/ 	.byte	0x15
	.zero		1


	//   ....[93]....
        /*06f4*/ 	.word	0x000055e0
        /*06f8*/ 	.word	0x00000000
        /*06fc*/ 	.word	0x00000068
        /*0700*/ 	.short	0x010a
        /*0702*/ 	.byte	0xff
	.zero		1


	//   ....[94]....
        /*0704*/ 	.word	0x00005920
        /*0708*/ 	.word	0x00000003
        /*070c*/ 	.word	0x00000080
        /*0710*/ 	.short	0x010a
        /*0712*/ 	.byte	0xff
	.zero		1


	//   ....[95]....
        /*0714*/ 	.word	0x00005aa0
        /*0718*/ 	.word	0x00000000
        /*071c*/ 	.word	0x00000000
        /*0720*/ 	.short	0x0101
        /*0722*/ 	.byte	0xff
	.zero		1


	//   ....[96]....
        /*0724*/ 	.word	0x000065e0
        /*0728*/ 	.word	0x000000ff
        /*072c*/ 	.word	0x00000030
        /*0730*/ 	.short	0x010a
        /*0732*/ 	.byte	0x2b
	.zero		1


	//   ....[97]....
        /*0734*/ 	.word	0x00006620
        /*0738*/ 	.word	0x00000035
        /*073c*/ 	.word	0x000000a0
        /*0740*/ 	.short	0x010a
        /*0742*/ 	.byte	0xff
	.zero		1


	//   ....[98]....
        /*0744*/ 	.word	0x00006730
        /*0748*/ 	.word	0x000000ff
        /*074c*/ 	.word	0x00000030
        /*0750*/ 	.short	0x010a
        /*0752*/ 	.byte	0x2b
	.zero		1


	//   ....[99]....
        /*0754*/ 	.word	0x00006800
        /*0758*/ 	.word	0x00000035
        /*075c*/ 	.word	0x000000a0
        /*0760*/ 	.short	0x010a
        /*0762*/ 	.byte	0xff
	.zero		1


	//   ....[100]....
        /*0764*/ 	.word	0x00006fc0
        /*0768*/ 	.word	0x00000000
        /*076c*/ 	.word	0x00000000
        /*0770*/ 	.short	0x0101
        /*0772*/ 	.byte	0xff
	.zero		1


	//   ....[101]....
        /*0774*/ 	.word	0x00006fd0
        /*0778*/ 	.word	0x00000002
        /*077c*/ 	.word	0x00000030
        /*0780*/ 	.short	0x010a
        /*0782*/ 	.byte	0xff
	.zero		1


	//   ....[102]....
        /*0784*/ 	.word	0x00007090
        /*0788*/ 	.word	0x00000002
        /*078c*/ 	.word	0x00000030
        /*0790*/ 	.short	0x010a
        /*0792*/ 	.byte	0xff
	.zero		1


	//   ....[103]....
        /*0794*/ 	.word	0x00007890
        /*0798*/ 	.word	0x00000000
        /*079c*/ 	.word	0x00000000
        /*07a0*/ 	.short	0x0101
        /*07a2*/ 	.byte	0xff
	.zero		1


	//   ....[104]....
        /*07a4*/ 	.word	0x000078b0
        /*07a8*/ 	.word	0x00000002
        /*07ac*/ 	.word	0x00000030
        /*07b0*/ 	.short	0x010a
        /*07b2*/ 	.byte	0xff
	.zero		1


	//   ....[105]....
        /*07b4*/ 	.word	0x00007960
        /*07b8*/ 	.word	0x00000002
        /*07bc*/ 	.word	0x00000030
        /*07c0*/ 	.short	0x010a
        /*07c2*/ 	.byte	0xff
	.zero		1


	//   ....[106]....
        /*07c4*/ 	.word	0x00008160
        /*07c8*/ 	.word	0x00000000
        /*07cc*/ 	.word	0x00000000
        /*07d0*/ 	.short	0x0101
        /*07d2*/ 	.byte	0xff
	.zero		1


	//   ....[107]....
        /*07d4*/ 	.word	0x00008180
        /*07d8*/ 	.word	0x00000003
        /*07dc*/ 	.word	0x00000030
        /*07e0*/ 	.short	0x010a
        /*07e2*/ 	.byte	0xff
	.zero		1


	//   ....[108]....
        /*07e4*/ 	.word	0x00008230
        /*07e8*/ 	.word	0x00000003
        /*07ec*/ 	.word	0x00000030
        /*07f0*/ 	.short	0x010a
        /*07f2*/ 	.byte	0xff
	.zero		1


	//   ....[109]....
        /*07f4*/ 	.word	0x000084e0
        /*07f8*/ 	.word	0x00000035
        /*07fc*/ 	.word	0x00000000
        /*0800*/ 	.short	0x0101
        /*0802*/ 	.byte	0xff
	.zero		1


	//   ....[110]....
        /*0804*/ 	.word	0x00008a80
        /*0808*/ 	.word	0x00000000
        /*080c*/ 	.word	0x00000000
        /*0810*/ 	.short	0x0101
        /*0812*/ 	.byte	0xff
	.zero		1


	//   ....[111]....
        /*0814*/ 	.word	0x00008d10
        /*0818*/ 	.word	0x000000ff
        /*081c*/ 	.word	0x00000000
        /*0820*/ 	.short	0x0101
        /*0822*/ 	.byte	0x04
	.zero		1


	//   ....[112]....
        /*0824*/ 	.word	0x00008d30
        /*0828*/ 	.word	0x00000000
        /*082c*/ 	.word	0x000000f0
        /*0830*/ 	.short	0x010a
        /*0832*/ 	.byte	0xff
	.zero		1


	//   ....[113]....
        /*0834*/ 	.word	0x00008d90
        /*0838*/ 	.word	0x00000000
        /*083c*/ 	.word	0x00000018
        /*0840*/ 	.short	0x010a
        /*0842*/ 	.byte	0xff
	.zero		1


	//   ....[114]....
        /*0844*/ 	.word	0x00008df0
        /*0848*/ 	.word	0x00000000
        /*084c*/ 	.word	0x00000018
        /*0850*/ 	.short	0x010a
        /*0852*/ 	.byte	0xff
	.zero		1


	//   ....[115]....
        /*0854*/ 	.word	0x00008e40
        /*0858*/ 	.word	0x00000003
        /*085c*/ 	.word	0x00000080
        /*0860*/ 	.short	0x010a
        /*0862*/ 	.byte	0xff
	.zero		1


	//   ....[116]....
        /*0864*/ 	.word	0x00008ea0
        /*0868*/ 	.word	0x00000000
        /*086c*/ 	.word	0x00000000
        /*0870*/ 	.short	0x010a
        /*0872*/ 	.byte	0xff
	.zero		1


	//   ....[117]....
        /*0874*/ 	.word	0x00008f00
        /*0878*/ 	.word	0x00000000
        /*087c*/ 	.word	0x00000000
        /*0880*/ 	.short	0x010a
        /*0882*/ 	.byte	0xff
	.zero		1


	//   ....[118]....
        /*0884*/ 	.word	0x00008f50
        /*0888*/ 	.word	0x00000002
        /*088c*/ 	.word	0x000000e0
        /*0890*/ 	.short	0x010a
        /*0892*/ 	.byte	0xff
	.zero		1


	//   ....[119]....
        /*0894*/ 	.word	0x00008fb0
        /*0898*/ 	.word	0x00000002
        /*089c*/ 	.word	0x00000090
        /*08a0*/ 	.short	0x010a
        /*08a2*/ 	.byte	0xff
	.zero		1


	//   ....[120]....
        /*08a4*/ 	.word	0x00009000
        /*08a8*/ 	.word	0x00000002
        /*08ac*/ 	.word	0x00000080
        /*08b0*/ 	.short	0x010a
        /*08b2*/ 	.byte	0xff
	.zero		1


	//   ....[121]....
        /*08b4*/ 	.word	0x00009060
        /*08b8*/ 	.word	0x00000000
        /*08bc*/ 	.word	0x00000090
        /*08c0*/ 	.short	0x010a
        /*08c2*/ 	.byte	0xff
	.zero		1


	//   ....[122]....
        /*08c4*/ 	.word	0x000090c0
        /*08c8*/ 	.word	0x00000005
        /*08cc*/ 	.word	0x00000008
        /*08d0*/ 	.short	0x010a
        /*08d2*/ 	.byte	0xff
	.zero		1


	//   ....[123]....
        /*08d4*/ 	.word	0x000091a0
        /*08d8*/ 	.word	0x00000000
        /*08dc*/ 	.word	0x00000008
        /*08e0*/ 	.short	0x010a
        /*08e2*/ 	.byte	0xff
	.zero		1


	//   ....[124]....
        /*08e4*/ 	.word	0x000091f0
        /*08e8*/ 	.word	0x00000000
        /*08ec*/ 	.word	0x00000080
        /*08f0*/ 	.short	0x010a
        /*08f2*/ 	.byte	0xff
	.zero		1


	//   ....[125]....
        /*08f4*/ 	.word	0x00009250
        /*08f8*/ 	.word	0x00000000
        /*08fc*/ 	.word	0x000000c0
        /*0900*/ 	.short	0x010a
        /*0902*/ 	.byte	0xff
	.zero		1


	//   ....[126]....
        /*0904*/ 	.word	0x000092b0
        /*0908*/ 	.word	0x00000000
        /*090c*/ 	.word	0x00000000
        /*0910*/ 	.short	0x010a
        /*0912*/ 	.byte	0xff
	.zero		1


	//   ....[127]....
        /*0914*/ 	.word	0x00009310
        /*0918*/ 	.word	0x00000000
        /*091c*/ 	.word	0x00000000
        /*0920*/ 	.short	0x010a
        /*0922*/ 	.byte	0xff
	.zero		1


	//   ....[128]....
        /*0924*/ 	.word	0x00009370
        /*0928*/ 	.word	0x00000000
        /*092c*/ 	.word	0x00000000
        /*0930*/ 	.short	0x010a
        /*0932*/ 	.byte	0xff
	.zero		1


	//   ....[129]....
        /*0934*/ 	.word	0x000093d0
        /*0938*/ 	.word	0x00000000
        /*093c*/ 	.word	0x00000000
        /*0940*/ 	.short	0x010a
        /*0942*/ 	.byte	0xff
	.zero		1


	//   ....[130]....
        /*0944*/ 	.word	0x00009430
        /*0948*/ 	.word	0x00000000
        /*094c*/ 	.word	0x00000100
        /*0950*/ 	.short	0x010a
        /*0952*/ 	.byte	0xff
	.zero		1


	//   ....[131]....
        /*0954*/ 	.word	0x00009480
        /*0958*/ 	.word	0x0000000c
        /*095c*/ 	.word	0x00000080
        /*0960*/ 	.short	0x010a
        /*0962*/ 	.byte	0xff
	.zero		1


	//   ....[132]....
        /*0964*/ 	.word	0x000094e0
        /*0968*/ 	.word	0x00000000
        /*096c*/ 	.word	0x00000078
        /*0970*/ 	.short	0x010a
        /*0972*/ 	.byte	0xff
	.zero		1


	//   ....[133]....
        /*0974*/ 	.word	0x00009540
        /*0978*/ 	.word	0x00000000
        /*097c*/ 	.word	0x00000050
        /*0980*/ 	.short	0x010a
        /*0982*/ 	.byte	0xff
	.zero		1


	//   ....[134]....
        /*0984*/ 	.word	0x000095a0
        /*0988*/ 	.word	0x00000000
        /*098c*/ 	.word	0x00000058
        /*0990*/ 	.short	0x010a
        /*0992*/ 	.byte	0xff
	.zero		1


	//   ....[135]....
        /*0994*/ 	.word	0x00009600
        /*0998*/ 	.word	0x00000000
        /*099c*/ 	.word	0x00000060
        /*09a0*/ 	.short	0x010a
        /*09a2*/ 	.byte	0xff
	.zero		1


	//   ....[136]....
        /*09a4*/ 	.word	0x00009660
        /*09a8*/ 	.word	0x00000000
        /*09ac*/ 	.word	0x00000068
        /*09b0*/ 	.short	0x010a
        /*09b2*/ 	.byte	0xff
	.zero		1


	//   ....[137]....
        /*09b4*/ 	.word	0x000096c0
        /*09b8*/ 	.word	0x00000000
        /*09bc*/ 	.word	0x00000050
        /*09c0*/ 	.short	0x010a
        /*09c2*/ 	.byte	0xff
	.zero		1


	//   ....[138]....
        /*09c4*/ 	.word	0x00009720
        /*09c8*/ 	.word	0x00000000
        /*09cc*/ 	.word	0x00000058
        /*09d0*/ 	.short	0x010a
        /*09d2*/ 	.byte	0xff
	.zero		1


	//   ....[139]....
        /*09d4*/ 	.word	0x00009780
        /*09d8*/ 	.word	0x00000000
        /*09dc*/ 	.word	0x00000060
        /*09e0*/ 	.short	0x010a
        /*09e2*/ 	.byte	0xff
	.zero		1


	//   ....[140]....
        /*09e4*/ 	.word	0x000097d0
        /*09e8*/ 	.word	0x00000003
        /*09ec*/ 	.word	0x00000080
        /*09f0*/ 	.short	0x010a
        /*09f2*/ 	.byte	0xff
	.zero		1


	//   ....[141]....
        /*09f4*/ 	.word	0x00009830
        /*09f8*/ 	.word	0x00000002
        /*09fc*/ 	.word	0x00000030
        /*0a00*/ 	.short	0x010a
        /*0a02*/ 	.byte	0xff
	.zero		1


	//   ....[142]....
        /*0a04*/ 	.word	0x00009880
        /*0a08*/ 	.word	0x00000035
        /*0a0c*/ 	.word	0x000000a0
        /*0a10*/ 	.short	0x010a
        /*0a12*/ 	.byte	0xff
	.zero		1


	//   ....[143]....
        /*0a14*/ 	.word	0x000098d0
        /*0a18*/ 	.word	0x00000002
        /*0a1c*/ 	.word	0x00000030
        /*0a20*/ 	.short	0x010a
        /*0a22*/ 	.byte	0xff
	.zero		1


	//   ....[144]....
        /*0a24*/ 	.word	0x00009920
        /*0a28*/ 	.word	0x00000002
        /*0a2c*/ 	.word	0x00000030
        /*0a30*/ 	.short	0x010a
        /*0a32*/ 	.byte	0xff
	.zero		1


	//   ....[145]....
        /*0a34*/ 	.word	0x00009970
        /*0a38*/ 	.word	0x00000003
        /*0a3c*/ 	.word	0x00000030
        /*0a40*/ 	.short	0x010a
        /*0a42*/ 	.byte	0xff
	.zero		1


	//----- nvinfo : EIATTR_NUM_MBARRIERS
	.align		4
.L_47:
        /*0a44*/ 	.byte	0x03, 0x38
        /*0a46*/ 	.short	0x0021


	//----- nvinfo : EIATTR_EXIT_INSTR_OFFSETS
	.align		4
        /*0a48*/ 	.byte	0x04, 0x1c
        /*0a4a*/ 	.short	(.L_49 - .L_48)


	//   ....[0]....
.L_48:
        /*0a4c*/ 	.word	0x00002a50


	//   ....[1]....
        /*0a50*/ 	.word	0x00002f40


	//   ....[2]....
        /*0a54*/ 	.word	0x00002fa0


	//   ....[3]....
        /*0a58*/ 	.word	0x00004320


	//   ....[4]....
        /*0a5c*/ 	.word	0x00005610


	//   ....[5]....
        /*0a60*/ 	.word	0x00005650


	//   ....[6]....
        /*0a64*/ 	.word	0x00008c00


	//   ....[7]....
        /*0a68*/ 	.word	0x00008c80


	//   ....[8]....
        /*0a6c*/ 	.word	0x00008cb0


	//   ....[9]....
        /*0a70*/ 	.word	0x00008d20


	//----- nvinfo : EIATTR_MAX_THREADS
	.align		4
.L_49:
        /*0a74*/ 	.byte	0x04, 0x05
        /*0a76*/ 	.short	(.L_51 - .L_50)
.L_50:
        /*0a78*/ 	.word	0x00000100
        /*0a7c*/ 	.word	0x00000001
        /*0a80*/ 	.word	0x00000001


	//----- nvinfo : EIATTR_CRS_STACK_SIZE
	.align		4
.L_51:
        /*0a84*/ 	.byte	0x04, 0x1e
        /*0a86*/ 	.short	(.L_53 - .L_52)
.L_52:
        /*0a88*/ 	.word	0x00000000


	//----- nvinfo : EIATTR_CBANK_PARAM_SIZE
	.align		4
.L_53:
        /*0a8c*/ 	.byte	0x03, 0x19
        /*0a8e*/ 	.short	0x0800


	//----- nvinfo : EIATTR_PARAM_CBANK
	.align		4
        /*0a90*/ 	.byte	0x04, 0x0a
        /*0a92*/ 	.short	(.L_55 - .L_54)
	.align		4
.L_54:
        /*0a94*/ 	.word	index@(.nv.constant0._ZN7cutlass13device_kernelINS_4gemm6kernel13GemmUniversalIN4cute5tupleIJiiiiEEENS1_10collective13CollectiveMmaINS1_35MainloopSm100TmaUmmaWarpSpecializedILi3ELi2ELi4ENS5_IJNS4_1CILi2EEESB_NSA_ILi1EEEEEEEENS5_IJNSA_ILi128EEESF_NSA_ILi64EEEEEENS_6half_tENS5_IJlSC_lEEESI_SJ_NS4_8TiledMMAINS4_8MMA_AtomIJNS4_26SM100_MMA_F16BF16_2x1SM_SSISI_SI_fLi128ELi128ELNS4_4UMMA5MajorE0ELSO_0ELNSN_7ScaleInE0ELSP_0EEEEEENS4_6LayoutINS5_IJSC_SC_SC_EEENS5_IJNSA_ILi0EEESU_SU_EEEEENS5_IJNS4_10UnderscoreESX_SX_EEEEENS4_28SM100_TMA_2SM_LOAD_MULTICASTENS4_14ComposedLayoutINS4_7SwizzleILi3ELi4ELi3EEENS4_18smem_ptr_flag_bitsILi16EEENSS_INS5_IJNSA_ILi8EEESG_EEENS5_IJSG_SC_EEEEEEEvNS4_8identityENS4_18SM100_TMA_2SM_LOADES1A_vS1B_EENS_8epilogue10collective18CollectiveEpilogueINS1E_23Sm100TmaWarpSpecializedILi4ELi2ELi16ELb1ELb0EEEJNS5_IJSG_SF_SG_EEENS5_IJNSS_ISG_SC_EENSS_INS5_IJNSA_ILi16EEESB_EEENS5_IJSC_SG_EEEEEEEESI_SJ_SI_SJ_NS1E_6fusion15FusionCallbacksIS1I_NS1Q_17LinearCombinationISI_fSI_fLNS_15FloatRoundStyleE2EEES1J_S1P_JEEENS4_5SM1004TMEM4LOAD26SM100_TMEM_LOAD_32dp32b16xENS4_13SM90_TMA_LOADENS11_INS12_ILi1ELi4ELi3EEES15_NSS_INS5_IJS16_S1L_EEENS5_IJS1L_SC_EEEEEEENS4_39AutoVectorizingCopyWithAssumedAlignmentILi128EEENS4_14SM90_TMA_STOREES25_S27_S27_EEEvvEEEEvNT_6ParamsE)
        /*0a98*/ 	.short	0x0380
        /*0a9a*/ 	.short	0x0800


	//----- nvinfo : EIATTR_SW_WAR
	.align		4
.L_55:
        /*0a9c*/ 	.byte	0x04, 0x36
        /*0a9e*/ 	.short	(.L_57 - .L_56)
.L_56:
        /*0aa0*/ 	.word	0x00000008
.L_57:


//--------------------- .nv.callgraph             --------------------------
	.section	.nv.callgraph,"",@"SHT_CUDA_CALLGRAPH"
	.align	4
	.sectionentsize	8
	.align		4
        /*0000*/ 	.word	0x00000000
	.align		4
        /*0004*/ 	.word	0xffffffff
	.align		4
        /*0008*/ 	.word	index@(_ZN7cutlass13device_kernelINS_4gemm6kernel13GemmUniversalIN4cute5tupleIJiiiiEEENS1_10collective13CollectiveMmaINS1_35MainloopSm100TmaUmmaWarpSpecializedILi3ELi2ELi4ENS5_IJNS4_1CILi2EEESB_NSA_ILi1EEEEEEEENS5_IJNSA_ILi128EEESF_NSA_ILi64EEEEEENS_6half_tENS5_IJlSC_lEEESI_SJ_NS4_8TiledMMAINS4_8MMA_AtomIJNS4_26SM100_MMA_F16BF16_2x1SM_SSISI_SI_fLi128ELi128ELNS4_4UMMA5MajorE0ELSO_0ELNSN_7ScaleInE0ELSP_0EEEEEENS4_6LayoutINS5_IJSC_SC_SC_EEENS5_IJNSA_ILi0EEESU_SU_EEEEENS5_IJNS4_10UnderscoreESX_SX_EEEEENS4_28SM100_TMA_2SM_LOAD_MULTICASTENS4_14ComposedLayoutINS4_7SwizzleILi3ELi4ELi3EEENS4_18smem_ptr_flag_bitsILi16EEENSS_INS5_IJNSA_ILi8EEESG_EEENS5_IJSG_SC_EEEEEEEvNS4_8identityENS4_18SM100_TMA_2SM_LOADES1A_vS1B_EENS_8epilogue10collective18CollectiveEpilogueINS1E_23Sm100TmaWarpSpecializedILi4ELi2ELi16ELb1ELb0EEEJNS5_IJSG_SF_SG_EEENS5_IJNSS_ISG_SC_EENSS_INS5_IJNSA_ILi16EEESB_EEENS5_IJSC_SG_EEEEEEEESI_SJ_SI_SJ_NS1E_6fusion15FusionCallbacksIS1I_NS1Q_17LinearCombinationISI_fSI_fLNS_15FloatRoundStyleE2EEES1J_S1P_JEEENS4_5SM1004TMEM4LOAD26SM100_TMEM_LOAD_32dp32b16xENS4_13SM90_TMA_LOADENS11_INS12_ILi1ELi4ELi3EEES15_NSS_INS5_IJS16_S1L_EEENS5_IJS1L_SC_EEEEEEENS4_39AutoVectorizingCopyWithAssumedAlignmentILi128EEENS4_14SM90_TMA_STOREES25_S27_S27_EEEvvEEEEvNT_6ParamsE)
	.align		4
        /*000c*/ 	.word	index@(__assertfail)
	.align		4
        /*0010*/ 	.word	0x00000000
	.align		4
        /*0014*/ 	.word	0xfffffffe
	.align		4
        /*0018*/ 	.word	0x00000000
	.align		4
        /*001c*/ 	.word	0xfffffffd
	.align		4
        /*0020*/ 	.word	0x00000000
	.align		4
        /*0024*/ 	.word	0xfffffffc


//--------------------- .nv.constant4             --------------------------
	.section	.nv.constant4,"a",@progbits
	.align	8
	.align		8
.nv.constant4:
        /*0000*/ 	.dword	__assertfail
	.align		8
        /*0008*/ 	.dword	__unnamed_1
	.align		8
        /*0010*/ 	.dword	__unnamed_2
	.align		8
        /*0018*/ 	.dword	_ZN39_INTERNAL_c78e1deb_4_k_cu_ecc43fc8_70784cuda3std3__45__cpo5beginE
	.align		8
        /*0020*/ 	.dword	_ZN39_INTERNAL_c78e1deb_4_k_cu_ecc43fc8_70784cuda3std3__45__cpo3endE
	.align		8
        /*0028*/ 	.dword	_ZN39_INTERNAL_c78e1deb_4_k_cu_ecc43fc8_70784cuda3std3__45__cpo6cbeginE
	.align		8
        /*0030*/ 	.dword	_ZN39_INTERNAL_c78e1deb_4_k_cu_ecc43fc8_70784cuda3std3__45__cpo4cendE
	.align		8
        /*0038*/ 	.dword	_ZN39_INTERNAL_c78e1deb_4_k_cu_ecc43fc8_70784cuda3std3__441_GLOBAL__N__c78e1deb_4_k_cu_ecc43fc8_70786ignoreE
	.align		8
        /*0040*/ 	.dword	_ZN39_INTERNAL_c78e1deb_4_k_cu_ecc43fc8_70784cuda3std3__419piecewise_constructE
	.align		8
        /*0048*/ 	.dword	_ZN39_INTERNAL_c78e1deb_4_k_cu_ecc43fc8_70784cuda3std3__48in_placeE
	.align		8
        /*0050*/ 	.dword	_ZN39_INTERNAL_c78e1deb_4_k_cu_ecc43fc8_70784cuda3std6ranges3__45__cpo4swapE
	.align		8
        /*0058*/ 	.dword	_ZN39_INTERNAL_c78e1deb_4_k_cu_ecc43fc8_70784cuda3std6ranges3__45__cpo9iter_moveE
	.align		8
        /*0060*/ 	.dword	_ZN39_INTERNAL_c78e1deb_4_k_cu_ecc43fc8_70784cute7productE
	.align		8
        /*0068*/ 	.dword	_ZN39_INTERNAL_c78e1deb_4_k_cu_ecc43fc8_70784cute1_E
	.align		8
        /*0070*/ 	.dword	$str$25
	.align		8
        /*0078*/ 	.dword	$str$26
	.align		8
        /*0080*/ 	.dword	$str$27
	.align		8
        /*0088*/ 	.dword	$str$28


//--------------------- .text._ZN7cutlass13device_kernelINS_4gemm6kernel13GemmUniversalIN4cute5tupleIJiiiiEEENS1_10collective13CollectiveMmaINS1_35MainloopSm100TmaUmmaWarpSpecializedILi3ELi2ELi4ENS5_IJNS4_1CILi2EEESB_NSA_ILi1EEEEEEEENS5_IJNSA_ILi128EEESF_NSA_ILi64EEEEEENS_6half_tENS5_IJlSC_lEEESI_SJ_NS4_8TiledMMAINS4_8MMA_AtomIJNS4_26SM100_MMA_F16BF16_2x1SM_SSISI_SI_fLi128ELi128ELNS4_4UMMA5MajorE0ELSO_0ELNSN_7ScaleInE0ELSP_0EEEEEENS4_6LayoutINS5_IJSC_SC_SC_EEENS5_IJNSA_ILi0EEESU_SU_EEEEENS5_IJNS4_10UnderscoreESX_SX_EEEEENS4_28SM100_TMA_2SM_LOAD_MULTICASTENS4_14ComposedLayoutINS4_7SwizzleILi3ELi4ELi3EEENS4_18smem_ptr_flag_bitsILi16EEENSS_INS5_IJNSA_ILi8EEESG_EEENS5_IJSG_SC_EEEEEEEvNS4_8identityENS4_18SM100_TMA_2SM_LOADES1A_vS1B_EENS_8epilogue10collective18CollectiveEpilogueINS1E_23Sm100TmaWarpSpecializedILi4ELi2ELi16ELb1ELb0EEEJNS5_IJSG_SF_SG_EEENS5_IJNSS_ISG_SC_EENSS_INS5_IJNSA_ILi16EEESB_EEENS5_IJSC_SG_EEEEEEEESI_SJ_SI_SJ_NS1E_6fusion15FusionCallbacksIS1I_NS1Q_17LinearCombinationISI_fSI_fLNS_15FloatRoundStyleE2EEES1J_S1P_JEEENS4_5SM1004TMEM4LOAD26SM100_TMEM_LOAD_32dp32b16xENS4_13SM90_TMA_LOADENS11_INS12_ILi1ELi4ELi3EEES15_NSS_INS5_IJS16_S1L_EEENS5_IJS1L_SC_EEEEEEENS4_39AutoVectorizingCopyWithAssumedAlignmentILi128EEENS4_14SM90_TMA_STOREES25_S27_S27_EEEvvEEEEvNT_6ParamsE --------------------------
	.section	.text._ZN7cutlass13device_kernelINS_4gemm6kernel13GemmUniversalIN4cute5tupleIJiiiiEEENS1_10collective13CollectiveMmaINS1_35MainloopSm100TmaUmmaWarpSpecializedILi3ELi2ELi4ENS5_IJNS4_1CILi2EEESB_NSA_ILi1EEEEEEEENS5_IJNSA_ILi128EEESF_NSA_ILi64EEEEEENS_6half_tENS5_IJlSC_lEEESI_SJ_NS4_8TiledMMAINS4_8MMA_AtomIJNS4_26SM100_MMA_F16BF16_2x1SM_SSISI_SI_fLi128ELi128ELNS4_4UMMA5MajorE0ELSO_0ELNSN_7ScaleInE0ELSP_0EEEEEENS4_6LayoutINS5_IJSC_SC_SC_EEENS5_IJNSA_ILi0EEESU_SU_EEEEENS5_IJNS4_10UnderscoreESX_SX_EEEEENS4_28SM100_TMA_2SM_LOAD_MULTICASTENS4_14ComposedLayoutINS4_7SwizzleILi3ELi4ELi3EEENS4_18smem_ptr_flag_bitsILi16EEENSS_INS5_IJNSA_ILi8EEESG_EEENS5_IJSG_SC_EEEEEEEvNS4_8identityENS4_18SM100_TMA_2SM_LOADES1A_vS1B_EENS_8epilogue10collective18CollectiveEpilogueINS1E_23Sm100TmaWarpSpecializedILi4ELi2ELi16ELb1ELb0EEEJNS5_IJSG_SF_SG_EEENS5_IJNSS_ISG_SC_EENSS_INS5_IJNSA_ILi16EEESB_EEENS5_IJSC_SG_EEEEEEEESI_SJ_SI_SJ_NS1E_6fusion15FusionCallbacksIS1I_NS1Q_17LinearCombinationISI_fSI_fLNS_15FloatRoundStyleE2EEES1J_S1P_JEEENS4_5SM1004TMEM4LOAD26SM100_TMEM_LOAD_32dp32b16xENS4_13SM90_TMA_LOADENS11_INS12_ILi1ELi4ELi3EEES15_NSS_INS5_IJS16_S1L_EEENS5_IJS1L_SC_EEEEEEENS4_39AutoVectorizingCopyWithAssumedAlignmentILi128EEENS4_14SM90_TMA_STOREES25_S27_S27_EEEvvEEEEvNT_6ParamsE,"ax",@progbits
	.align	128
.text._ZN7cutlass13device_kernelINS_4gemm6kernel13GemmUniversalIN4cute5tupleIJiiiiEEENS1_10collective13CollectiveMmaINS1_35MainloopSm100TmaUmmaWarpSpecializedILi3ELi2ELi4ENS5_IJNS4_1CILi2EEESB_NSA_ILi1EEEEEEEENS5_IJNSA_ILi128EEESF_NSA_ILi64EEEEEENS_6half_tENS5_IJlSC_lEEESI_SJ_NS4_8TiledMMAINS4_8MMA_AtomIJNS4_26SM100_MMA_F16BF16_2x1SM_SSISI_SI_fLi128ELi128ELNS4_4UMMA5MajorE0ELSO_0ELNSN_7ScaleInE0ELSP_0EEEEEENS4_6LayoutINS5_IJSC_SC_SC_EEENS5_IJNSA_ILi0EEESU_SU_EEEEENS5_IJNS4_10UnderscoreESX_SX_EEEEENS4_28SM100_TMA_2SM_LOAD_MULTICASTENS4_14ComposedLayoutINS4_7SwizzleILi3ELi4ELi3EEENS4_18smem_ptr_flag_bitsILi16EEENSS_INS5_IJNSA_ILi8EEESG_EEENS5_IJSG_SC_EEEEEEEvNS4_8identityENS4_18SM100_TMA_2SM_LOADES1A_vS1B_EENS_8epilogue10collective18CollectiveEpilogueINS1E_23Sm100TmaWarpSpecializedILi4ELi2ELi16ELb1ELb0EEEJNS5_IJSG_SF_SG_EEENS5_IJNSS_ISG_SC_EENSS_INS5_IJNSA_ILi16EEESB_EEENS5_IJSC_SG_EEEEEEEESI_SJ_SI_SJ_NS1E_6fusion15FusionCallbacksIS1I_NS1Q_17LinearCombinationISI_fSI_fLNS_15FloatRoundStyleE2EEES1J_S1P_JEEENS4_5SM1004TMEM4LOAD26SM100_TMEM_LOAD_32dp32b16xENS4_13SM90_TMA_LOADENS11_INS12_ILi1ELi4ELi3EEES15_NSS_INS5_IJS16_S1L_EEENS5_IJS1L_SC_EEEEEEENS4_39AutoVectorizingCopyWithAssumedAlignmentILi128EEENS4_14SM90_TMA_STOREES25_S27_S27_EEEvvEEEEvNT_6ParamsE:
        .type           _ZN7cutlass13device_kernelINS_4gemm6kernel13GemmUniversalIN4cute5tupleIJiiiiEEENS1_10collective13CollectiveMmaINS1_35MainloopSm100TmaUmmaWarpSpecializedILi3ELi2ELi4ENS5_IJNS4_1CILi2EEESB_NSA_ILi1EEEEEEEENS5_IJNSA_ILi128EEESF_NSA_ILi64EEEEEENS_6half_tENS5_IJlSC_lEEESI_SJ_NS4_8TiledMMAINS4_8MMA_AtomIJNS4_26SM100_MMA_F16BF16_2x1SM_SSISI_SI_fLi128ELi128ELNS4_4UMMA5MajorE0ELSO_0ELNSN_7ScaleInE0ELSP_0EEEEEENS4_6LayoutINS5_IJSC_SC_SC_EEENS5_IJNSA_ILi0EEESU_SU_EEEEENS5_IJNS4_10UnderscoreESX_SX_EEEEENS4_28SM100_TMA_2SM_LOAD_MULTICASTENS4_14ComposedLayoutINS4_7SwizzleILi3ELi4ELi3EEENS4_18smem_ptr_flag_bitsILi16EEENSS_INS5_IJNSA_ILi8EEESG_EEENS5_IJSG_SC_EEEEEEEvNS4_8identityENS4_18SM100_TMA_2SM_LOADES1A_vS1B_EENS_8epilogue10collective18CollectiveEpilogueINS1E_23Sm100TmaWarpSpecializedILi4ELi2ELi16ELb1ELb0EEEJNS5_IJSG_SF_SG_EEENS5_IJNSS_ISG_SC_EENSS_INS5_IJNSA_ILi16EEESB_EEENS5_IJSC_SG_EEEEEEEESI_SJ_SI_SJ_NS1E_6fusion15FusionCallbacksIS1I_NS1Q_17LinearCombinationISI_fSI_fLNS_15FloatRoundStyleE2EEES1J_S1P_JEEENS4_5SM1004TMEM4LOAD26SM100_TMEM_LOAD_32dp32b16xENS4_13SM90_TMA_LOADENS11_INS12_ILi1ELi4ELi3EEES15_NSS_INS5_IJS16_S1L_EEENS5_IJS1L_SC_EEEEEEENS4_39AutoVectorizingCopyWithAssumedAlignmentILi128EEENS4_14SM90_TMA_STOREES25_S27_S27_EEEvvEEEEvNT_6ParamsE,@function
        .size           _ZN7cutlass13device_kernelINS_4gemm6kernel13GemmUniversalIN4cute5tupleIJiiiiEEENS1_10collective13CollectiveMmaINS1_35MainloopSm100TmaUmmaWarpSpecializedILi3ELi2ELi4ENS5_IJNS4_1CILi2EEESB_NSA_ILi1EEEEEEEENS5_IJNSA_ILi128EEESF_NSA_ILi64EEEEEENS_6half_tENS5_IJlSC_lEEESI_SJ_NS4_8TiledMMAINS4_8MMA_AtomIJNS4_26SM100_MMA_F16BF16_2x1SM_SSISI_SI_fLi128ELi128ELNS4_4UMMA5MajorE0ELSO_0ELNSN_7ScaleInE0ELSP_0EEEEEENS4_6LayoutINS5_IJSC_SC_SC_EEENS5_IJNSA_ILi0EEESU_SU_EEEEENS5_IJNS4_10UnderscoreESX_SX_EEEEENS4_28SM100_TMA_2SM_LOAD_MULTICASTENS4_14ComposedLayoutINS4_7SwizzleILi3ELi4ELi3EEENS4_18smem_ptr_flag_bitsILi16EEENSS_INS5_IJNSA_ILi8EEESG_EEENS5_IJSG_SC_EEEEEEEvNS4_8identityENS4_18SM100_TMA_2SM_LOADES1A_vS1B_EENS_8epilogue10collective18CollectiveEpilogueINS1E_23Sm100TmaWarpSpecializedILi4ELi2ELi16ELb1ELb0EEEJNS5_IJSG_SF_SG_EEENS5_IJNSS_ISG_SC_EENSS_INS5_IJNSA_ILi16EEESB_EEENS5_IJSC_SG_EEEEEEEESI_SJ_SI_SJ_NS1E_6fusion15FusionCallbacksIS1I_NS1Q_17LinearCombinationISI_fSI_fLNS_15FloatRoundStyleE2EEES1J_S1P_JEEENS4_5SM1004TMEM4LOAD26SM100_TMEM_LOAD_32dp32b16xENS4_13SM90_TMA_LOADENS11_INS12_ILi1ELi4ELi3EEES15_NSS_INS5_IJS16_S1L_EEENS5_IJS1L_SC_EEEEEEENS4_39AutoVectorizingCopyWithAssumedAlignmentILi128EEENS4_14SM90_TMA_STOREES25_S27_S27_EEEvvEEEEvNT_6ParamsE,(.L_x_194 - _ZN7cutlass13device_kernelINS_4gemm6kernel13GemmUniversalIN4cute5tupleIJiiiiEEENS1_10collective13CollectiveMmaINS1_35MainloopSm100TmaUmmaWarpSpecializedILi3ELi2ELi4ENS5_IJNS4_1CILi2EEESB_NSA_ILi1EEEEEEEENS5_IJNSA_ILi128EEESF_NSA_ILi64EEEEEENS_6half_tENS5_IJlSC_lEEESI_SJ_NS4_8TiledMMAINS4_8MMA_AtomIJNS4_26SM100_MMA_F16BF16_2x1SM_SSISI_SI_fLi128ELi128ELNS4_4UMMA5MajorE0ELSO_0ELNSN_7ScaleInE0ELSP_0EEEEEENS4_6LayoutINS5_IJSC_SC_SC_EEENS5_IJNSA_ILi0EEESU_SU_EEEEENS5_IJNS4_10UnderscoreESX_SX_EEEEENS4_28SM100_TMA_2SM_LOAD_MULTICASTENS4_14ComposedLayoutINS4_7SwizzleILi3ELi4ELi3EEENS4_18smem_ptr_flag_bitsILi16EEENSS_INS5_IJNSA_ILi8EEESG_EEENS5_IJSG_SC_EEEEEEEvNS4_8identityENS4_18SM100_TMA_2SM_LOADES1A_vS1B_EENS_8epilogue10collective18CollectiveEpilogueINS1E_23Sm100TmaWarpSpecializedILi4ELi2ELi16ELb1ELb0EEEJNS5_IJSG_SF_SG_EEENS5_IJNSS_ISG_SC_EENSS_INS5_IJNSA_ILi16EEESB_EEENS5_IJSC_SG_EEEEEEEESI_SJ_SI_SJ_NS1E_6fusion15FusionCallbacksIS1I_NS1Q_17LinearCombinationISI_fSI_fLNS_15FloatRoundStyleE2EEES1J_S1P_JEEENS4_5SM1004TMEM4LOAD26SM100_TMEM_LOAD_32dp32b16xENS4_13SM90_TMA_LOADENS11_INS12_ILi1ELi4ELi3EEES15_NSS_INS5_IJS16_S1L_EEENS5_IJS1L_SC_EEEEEEENS4_39AutoVectorizingCopyWithAssumedAlignmentILi128EEENS4_14SM90_TMA_STOREES25_S27_S27_EEEvvEEEEvNT_6ParamsE)
        .other          _ZN7cutlass13device_kernelINS_4gemm6kernel13GemmUniversalIN4cute5tupleIJiiiiEEENS1_10collective13CollectiveMmaINS1_35MainloopSm100TmaUmmaWarpSpecializedILi3ELi2ELi4ENS5_IJNS4_1CILi2EEESB_NSA_ILi1EEEEEEEENS5_IJNSA_ILi128EEESF_NSA_ILi64EEEEEENS_6half_tENS5_IJlSC_lEEESI_SJ_NS4_8TiledMMAINS4_8MMA_AtomIJNS4_26SM100_MMA_F16BF16_2x1SM_SSISI_SI_fLi128ELi128ELNS4_4UMMA5MajorE0ELSO_0ELNSN_7ScaleInE0ELSP_0EEEEEENS4_6LayoutINS5_IJSC_SC_SC_EEENS5_IJNSA_ILi0EEESU_SU_EEEEENS5_IJNS4_10UnderscoreESX_SX_EEEEENS4_28SM100_TMA_2SM_LOAD_MULTICASTENS4_14ComposedLayoutINS4_7SwizzleILi3ELi4ELi3EEENS4_18smem_ptr_flag_bitsILi16EEENSS_INS5_IJNSA_ILi8EEESG_EEENS5_IJSG_SC_EEEEEEEvNS4_8identityENS4_18SM100_TMA_2SM_LOADES1A_vS1B_EENS_8epilogue10collective18CollectiveEpilogueINS1E_23Sm100TmaWarpSpecializedILi4ELi2ELi16ELb1ELb0EEEJNS5_IJSG_SF_SG_EEENS5_IJNSS_ISG_SC_EENSS_INS5_IJNSA_ILi16EEESB_EEENS5_IJSC_SG_EEEEEEEESI_SJ_SI_SJ_NS1E_6fusion15FusionCallbacksIS1I_NS1Q_17LinearCombinationISI_fSI_fLNS_15FloatRoundStyleE2EEES1J_S1P_JEEENS4_5SM1004TMEM4LOAD26SM100_TMEM_LOAD_32dp32b16xENS4_13SM90_TMA_LOADENS11_INS12_ILi1ELi4ELi3EEES15_NSS_INS5_IJS16_S1L_EEENS5_IJS1L_SC_EEEEEEENS4_39AutoVectorizingCopyWithAssumedAlignmentILi128EEENS4_14SM90_TMA_STOREES25_S27_S27_EEEvvEEEEvNT_6ParamsE,@"STO_CUDA_ENTRY STV_DEFAULT"
_ZN7cutlass13device_kernelINS_4gemm6kernel13GemmUniversalIN4cute5tupleIJiiiiEEENS1_10collective13CollectiveMmaINS1_35MainloopSm100TmaUmmaWarpSpecializedILi3ELi2ELi4ENS5_IJNS4_1CILi2EEESB_NSA_ILi1EEEEEEEENS5_IJNSA_ILi128EEESF_NSA_ILi64EEEEEENS_6half_tENS5_IJlSC_lEEESI_SJ_NS4_8TiledMMAINS4_8MMA_AtomIJNS4_26SM100_MMA_F16BF16_2x1SM_SSISI_SI_fLi128ELi128ELNS4_4UMMA5MajorE0ELSO_0ELNSN_7ScaleInE0ELSP_0EEEEEENS4_6LayoutINS5_IJSC_SC_SC_EEENS5_IJNSA_ILi0EEESU_SU_EEEEENS5_IJNS4_10UnderscoreESX_SX_EEEEENS4_28SM100_TMA_2SM_LOAD_MULTICASTENS4_14ComposedLayoutINS4_7SwizzleILi3ELi4ELi3EEENS4_18smem_ptr_flag_bitsILi16EEENSS_INS5_IJNSA_ILi8EEESG_EEENS5_IJSG_SC_EEEEEEEvNS4_8identityENS4_18SM100_TMA_2SM_LOADES1A_vS1B_EENS_8epilogue10collective18CollectiveEpilogueINS1E_23Sm100TmaWarpSpecializedILi4ELi2ELi16ELb1ELb0EEEJNS5_IJSG_SF_SG_EEENS5_IJNSS_ISG_SC_EENSS_INS5_IJNSA_ILi16EEESB_EEENS5_IJSC_SG_EEEEEEEESI_SJ_SI_SJ_NS1E_6fusion15FusionCallbacksIS1I_NS1Q_17LinearCombinationISI_fSI_fLNS_15FloatRoundStyleE2EEES1J_S1P_JEEENS4_5SM1004TMEM4LOAD26SM100_TMEM_LOAD_32dp32b16xENS4_13SM90_TMA_LOADENS11_INS12_ILi1ELi4ELi3EEES15_NSS_INS5_IJS16_S1L_EEENS5_IJS1L_SC_EEEEEEENS4_39AutoVectorizingCopyWithAssumedAlignmentILi128EEENS4_14SM90_TMA_STOREES25_S27_S27_EEEvvEEEEvNT_6ParamsE:
[----:B------:R-:W1:Y:S01]  /*0000*/  LDC R1, c[0x0][0x37c] ;  /* 0x0000df00ff017b82 */ /* 0x000e620000000800 */
[----:B------:R-:W2:Y:S01]  /*0010*/  S2R R60, SR_TID.X ;  /* 0x00000000003c7919 */ /* 0x000ea20000002100 */
[----:B------:R-:W3:Y:S06]  /*0020*/  LDCU.64 UR8, c[0x0][0x890] ;  /* 0x00011200ff0877ac */ /* 0x000eec0008000a00 */
[----:B------:R-:W4:Y:S01]  /*0030*/  S2UR UR47, SR_CgaCtaId ;  /* 0x00000000002f79c3 */ /* 0x000f220000008800 */
[----:B------:R-:W-:Y:S02]  /*0040*/  PRMT R46, RZ, 0x7610, R46 ;  /* 0x00007610ff2e7816 */ /* 0x000fe4000000002e */
[----:B------:R-:W-:Y:S01]  /*0050*/  ELECT P1, URZ, PT ;  /* 0x0000000000ff782f */ /* 0x000fe20003820000 */
[----:B---3--:R-:W-:-:S04]  /*0060*/  UISETP.NE.U32.AND UP0, UPT, UR8, URZ, UPT ;  /* 0x000000ff0800728c */ /* 0x008fc8000bf05070 */
[----:B------:R-:W-:Y:S02]  /*0070*/  UISETP.NE.AND.EX UP0, UPT, UR9, URZ, UPT, UP0 ;  /* 0x000000ff0900728c */ /* 0x000fe4000bf05300 */
[----:B----4-:R-:W-:Y:S02]  /*0080*/  ULOP3.LUT UR48, UR47, 0x1, URZ, 0xc0, !UPT ;  /* 0x000000012f307892 */ /* 0x010fe4000f8ec0ff */
[----:B------:R-:W-:Y:S01]  /*0090*/  ULOP3.LUT UR49, UR47, 0x1, URZ, 0x3c, !UPT ;  /* 0x000000012f317892 */ /* 0x000fe2000f8e3cff */
[----:B--2---:R-:W-:-:S05]  /*00a0*/  SHF.R.U32.HI R47, RZ, 0x5, R60 ;  /* 0x00000005ff2f7819 */ /* 0x004fca000001163c */
[----:B------:R-:W2:Y:S02]  /*00b0*/  SHFL.IDX PT, R0, R47, RZ, 0x1f ;  /* 0x00001fff2f007589 */ /* 0x000ea400000e0000 */
[----:B--2---:R-:W-:Y:S01]  /*00c0*/  R2UR UR25, R0 ;  /* 0x00000000001972ca */ /* 0x004fe200000e0000 */
[----:B-1----:R-:W-:-:S14]  /*00d0*/  BRA.U UP0, `(.L_x_0) ;  /* 0x0000000100307547 */ /* 0x002fdc000b800000 */
[----:B------:R-:W1:Y:S02]  /*00e0*/  LDCU.64 UR4, c[0x0][0x888] ;  /* 0x00011100ff0477ac */ /* 0x000e640008000a00 */
[----:B-1----:R-:W-:-:S04]  /*00f0*/  UISETP.NE.U32.AND UP0, UPT, UR4, URZ, UPT ;  /* 0x000000ff0400728c */ /* 0x002fc8000bf05070 */
[----:B------:R-:W-:-:S09]  /*0100*/  UISETP.NE.AND.EX UP0, UPT, UR5, URZ, UPT, UP0 ;  /* 0x000000ff0500728c */ /* 0x000fd2000bf05300 */
[----:B------:R-:W-:Y:S05]  /*0110*/  BRA.U !UP0, `(.L_x_1) ;  /* 0x0000000108147547 */ /* 0x000fea000b800000 */
[----:B------:R-:W1:Y:S01]  /*0120*/  LDC.64 R2, c[0x0][0x888] ;  /* 0x00022200ff027b82 */ /* 0x000e620000000a00 */
[----:B------:R-:W1:Y:S02]  /*0130*/  LDCU.64 UR4, c[0x0][0x358] ;  /* 0x00006b00ff0477ac */ /* 0x000e640008000a00 */
[----:B-1----:R1:W5:Y:S01]  /*0140*/  LDG.E R27, desc[UR4][R2.64] ;  /* 0x00000004021b7981 */ /* 0x002362000c1e1900 */
[----:B------:R-:W-:Y:S01]  /*0150*/  HFMA2 R46, -RZ, RZ, 0, 5.9604644775390625e-08 ;  /* 0x00000001ff2e7431 */ /* 0x000fe200000001ff */
[----:B------:R-:W-:Y:S05]  /*0160*/  BRA `(.L_x_0) ;  /* 0x00000000000c7947 */ /* 0x000fea0003800000 */
.L_x_1:
[----:B------:R-:W1:Y:S01]  /*0170*/  LDCU UR4, c[0x0][0x880] ;  /* 0x00011000ff0477ac */ /* 0x000e620008000800 */
[----:B------:R-:W-:Y:S01]  /*0180*/  HFMA2 R46, -RZ, RZ, 0, 5.9604644775390625e-08 ;  /* 0x00000001ff2e7431 */ /* 0x000fe200000001ff */
[----:B-1----:R-:W-:-:S07]  /*0190*/  MOV R27, UR4 ;  /* 0x00000004001b7c02 */ /* 0x002fce0008000f00 */
.L_x_0:
[----:B------:R-:W2:Y:S02]  /*01a0*/  LDCU.64 UR4, c[0x0][0x8b0] ;  /* 0x00011600ff0477ac */ /* 0x000ea40008000a00 */
[----:B--2---:R-:W-:-:S04]  /*01b0*/  UISETP.NE.U32.AND UP0, UPT, UR4, URZ, UPT ;  /* 0x000000ff0400728c */ /* 0x004fc8000bf05070 */
[----:B------:R-:W-:-:S09]  /*01c0*/  UISETP.NE.AND.EX UP0, UPT, UR5, URZ, UPT, UP0 ;  /* 0x000000ff0500728c */ /* 0x000fd2000bf05300 */
[----:B------:R-:W-:Y:S05]  /*01d0*/  BRA.U UP0, `(.L_x_2) ;  /* 0x0000000100287547 */ /* 0x000fea000b800000 */
[----:B------:R-:W2:Y:S02]  /*01e0*/  LDCU.64 UR4, c[0x0][0x8a8] ;  /* 0x00011500ff0477ac */ /* 0x000ea40008000a00 */
[----:B--2---:R-:W-:-:S04]  /*01f0*/  UISETP.NE.U32.AND UP0, UPT, UR4, URZ, UPT ;  /* 0x000000ff0400728c */ /* 0x004fc8000bf05070 */
[----:B------:R-:W-:-:S09]  /*0200*/  UISETP.NE.AND.EX UP0, UPT, UR5, URZ, UPT, UP0 ;  /* 0x000000ff0500728c */ /* 0x000fd2000bf05300 */
[----:B------:R-:W-:Y:S05]  /*0210*/  BRA.U !UP0, `(.L_x_3) ;  /* 0x0000000108107547 */ /* 0x000fea000b800000 */
[----:B------:R-:W2:Y:S01]  /*0220*/  LDC.64 R24, c[0x0][0x8a8] ;  /* 0x00022a00ff187b82 */ /* 0x000ea20000000a00 */
[----:B------:R-:W2:Y:S02]  /*0230*/  LDCU.64 UR4, c[0x0][0x358] ;  /* 0x00006b00ff0477ac */ /* 0x000ea40008000a00 */
[----:B--2---:R2:W5:Y:S01]  /*0240*/  LDG.E R24, desc[UR4][R24.64] ;  /* 0x0000000418187981 */ /* 0x004562000c1e1900 */
[----:B------:R-:W-:Y:S05]  /*0250*/  BRA `(.L_x_2) ;  /* 0x0000000000087947 */ /* 0x000fea0003800000 */
.L_x_3:
[----:B------:R-:W2:Y:S02]  /*0260*/  LDCU UR4, c[0x0][0x8a0] ;  /* 0x00011400ff0477ac */ /* 0x000ea40008000800 */
[----:B--2---:R-:W-:Y:S02]  /*0270*/  MOV R24, UR4 ;  /* 0x0000000400187c02 */ /* 0x004fe40008000f00 */
.L_x_2:
[----:B------:R-:W-:Y:S01]  /*0280*/  IMAD.U32 R0, RZ, RZ, UR25 ;  /* 0x00000019ff007e24 */ /* 0x000fe2000f8e00ff */
[----:B------:R-:W-:Y:S04]  /*0290*/  BSSY.RECONVERGENT B0, `(.L_x_4) ;  /* 0x000000c000007945 */ /* 0x000fe80003800200 */
[C---:B------:R-:W-:Y:S02]  /*02a0*/  ISETP.NE.OR P2, PT, R0.reuse, 0x1, !P1 ;  /* 0x000000010000780c */ /* 0x040fe40004f45670 */
[----:B------:R-:W-:-:S11]  /*02b0*/  ISETP.NE.OR P0, PT, R0, 0x3, !P1 ;  /* 0x000000030000780c */ /* 0x000fd60004f05670 */
[----:B------:R-:W-:Y:S05]  /*02c0*/  @P2 BRA `(.L_x_5) ;  /* 0x0000000000202947 */ /* 0x000fea0003800000 */
[----:B------:R-:W3:Y:S02]  /*02d0*/  LDCU.64 UR4, c[0x0][0x348] ;  /* 0x00006900ff0477ac */ /* 0x000ee40008000a00 */
[----:B---3--:R-:W-:Y:S02]  /*02e0*/  UIADD3 UR6, UP1, UPT, UR4, 0x80, URZ ;  /* 0x0000008004067890 */ /* 0x008fe4000ff3e0ff */
[----:B------:R-:W-:Y:S02]  /*02f0*/  UIADD3 UR4, UP0, UPT, UR4, 0x180, URZ ;  /* 0x0000018004047890 */ /* 0x000fe4000ff1e0ff */
[----:B------:R-:W-:Y:S02]  /*0300*/  UIADD3.X UR7, UPT, UPT, URZ, UR5, URZ, UP1, !UPT ;  /* 0x00000005ff077290 */ /* 0x000fe40008ffe4ff */
[----:B------:R-:W-:-:S07]  /*0310*/  UIADD3.X UR5, UPT, UPT, URZ, UR5, URZ, UP0, !UPT ;  /* 0x00000005ff057290 */ /* 0x000fce00087fe4ff */
[----:B------:R3:W-:Y:S02]  /*0320*/  UTMACCTL.PF [UR6] ;  /* 0x00000000060079b9 */ /* 0x0007e40008040000 */
[----:B------:R3:W-:Y:S02]  /*0330*/  UTMACCTL.PF [UR4] ;  /* 0x00000000040079b9 */ /* 0x0007e40008040000 */
[----:B---3--:R-:W-:Y:S01]  /*0340*/  NOP ;  /* 0x0000000000007918 */ /* 0x008fe20000000000 */
.L_x_5:
[----:B------:R-:W-:Y:S05]  /*0350*/  BSYNC.RECONVERGENT B0 ;  /* 0x0000000000007941 */ /* 0x000fea0003800200 */
.L_x_4:
[----:B------:R-:W-:Y:S04]  /*0360*/  BSSY.RECONVERGENT B0, `(.L_x_6) ;  /* 0x000000a000007945 */ /* 0x000fe80003800200 */
        /* <DEDUP_REMOVED lines=9> */
.L_x_7:
[----:B------:R-:W-:Y:S05]  /*0400*/  BSYNC.RECONVERGENT B0 ;  /* 0x0000000000007941 */ /* 0x000fea0003800200 */
.L_x_6:
[----:B------:R-:W3:Y:S01]  /*0410*/  LDCU.64 UR4, c[0x0][0x888] ;  /* 0x00011100ff0477ac */ /* 0x000ee20008000a00 */
[----:B------:R-:W-:Y:S02]  /*0420*/  UISETP.EQ.U32.AND UP1, UPT, UR8, URZ, UPT ;  /* 0x000000ff0800728c */ /* 0x000fe4000bf22070 */
[----:B------:R-:W-:Y:S02]  /*0430*/  UPLOP3.LUT UP3, UPT, UPT, UPT, UPT, 0x80, 0x8 ;  /* 0x000000000008789c */ /* 0x000fe40003f6f070 */
[----:B---3--:R-:W-:-:S04]  /*0440*/  UISETP.NE.U32.AND UP0, UPT, UR4, URZ, UPT ;  /* 0x000000ff0400728c */ /* 0x008fc8000bf05070 */
[----:B------:R-:W-:-:S04]  /*0450*/  UISETP.NE.AND.EX UP0, UPT, UR5, URZ, UPT, UP0 ;  /* 0x000000ff0500728c */ /* 0x000fc8000bf05300 */
[----:B------:R-:W-:-:S04]  /*0460*/  UISETP.EQ.OR.EX UP2, UPT, UR9, URZ, !UP0, UP1 ;  /* 0x000000ff0900728c */ /* 0x000fc8000c742710 */
[----:B------:R-:W-:-:S06]  /*0470*/  UP2UR UR4, UPR, URZ, 0x4 ;  /* 0x00000004ff047883 */ /* 0x000fcc0008000000 */
[----:B------:R-:W-:Y:S01]  /*0480*/  MOV R51, UR4 ;  /* 0x0000000400337c02 */ /* 0x000fe20008000f00 */
[----:B------:R-:W-:Y:S06]  /*0490*/  BRA.U !UP2, `(.L_x_8) ;  /* 0x000000010a207547 */ /* 0x000fec000b800000 */
[----:B------:R-:W-:Y:S01]  /*04a0*/  UISETP.NE.U32.AND UP1, UPT, UR8, URZ, UPT ;  /* 0x000000ff0800728c */ /* 0x000fe2000bf25070 */
[----:B-----5:R-:W-:Y:S01]  /*04b0*/  FSETP.NEU.AND P0, PT, R27, RZ, PT ;  /* 0x000000ff1b00720b */ /* 0x020fe20003f0d000 */
[----:B------:R-:W-:Y:S02]  /*04c0*/  USEL UR4, URZ, 0xffffffff, UP0 ;  /* 0xffffffffff047887 */ /* 0x000fe40008000000 */
[----:B------:R-:W-:-:S10]  /*04d0*/  UISETP.NE.AND.EX UP1, UPT, UR9, URZ, UPT, UP1 ;  /* 0x000000ff0900728c */ /* 0x000fd4000bf25310 */
[----:B------:R-:W-:Y:S01]  /*04e0*/  VOTEU.ANY UP0, P0 ;  /* 0x0000000000ff7886 */ /* 0x000fe20000000100 */
[----:B------:R-:W-:-:S04]  /*04f0*/  @!UP1 USEL UR4, URZ, 0xffffffff, UP0 ;  /* 0xffffffffff049887 */ /* 0x000fc80008000000 */
[----:B------:R-:W-:-:S04]  /*0500*/  ULOP3.LUT UR4, UR4, 0x1, URZ, 0xc0, !UPT ;  /* 0x0000000104047892 */ /* 0x000fc8000f8ec0ff */
[----:B------:R-:W-:-:S11]  /*0510*/  UISETP.NE.U32.AND UP3, UPT, UR4, 0x1, UPT ;  /* 0x000000010400788c */ /* 0x000fd6000bf65070 */
.L_x_8:
[----:B------:R-:W3:Y:S01]  /*0520*/  SHFL.IDX PT, R0, R47, RZ, 0x1f ;  /* 0x00001fff2f007589 */ /* 0x000ee200000e0000 */
[----:B------:R-:W-:-:S04]  /*0530*/  UISETP.NE.AND UP0, UPT, UR25, 0x2, UPT ;  /* 0x000000021900788c */ /* 0x000fc8000bf05270 */
[----:B------:R-:W-:Y:S02]  /*0540*/  UISETP.EQ.AND UP1, UPT, UR48, URZ, !UP0 ;  /* 0x000000ff3000728c */ /* 0x000fe4000c722270 */
[----:B------:R-:W-:-:S04]  /*0550*/  USEL UR46, URZ, 0x1, UP0 ;  /* 0x00000001ff2e7887 */ /* 0x000fc80008000000 */
[----:B------:R-:W-:Y:S02]  /*0560*/  PLOP3.LUT P3, PT, P1, PT, UP1, 0x80, 0x8 ;  /* 0x000000000008781c */ /* 0x000fe40000f6f018 */
[----:B---3--:R-:W-:-:S13]  /*0570*/  ISETP.NE.AND P0, PT, R0, RZ, PT ;  /* 0x000000ff0000720c */ /* 0x008fda0003f05270 */
[----:B------:R-:W-:Y:S05]  /*0580*/  @P0 BRA `(.L_x_9) ;  /* 0x00000000004c0947 */ /* 0x000fea0003800000 */
[----:B------:R-:W-:Y:S01]  /*0590*/  UMOV UR4, 0x400 ;  /* 0x0000040000047882 */ /* 0x000fe20000000000 */
[----:B------:R-:W-:Y:S01]  /*05a0*/  UMOV UR8, 0x1 ;  /* 0x0000000100087882 */ /* 0x000fe20000000000 */
[----:B------:R-:W-:Y:S01]  /*05b0*/  UMOV UR6, 0x2 ;  /* 0x0000000200067882 */ /* 0x000fe20000000000 */
[----:B------:R-:W-:Y:S02]  /*05c0*/  ULEA UR4, UR47, UR4, 0x18 ;  /* 0x000000042f047291 */ /* 0x000fe4000f8ec0ff */
[----:B------:R-:W-:-:S04]  /*05d0*/  UIADD3 UR8, UPT, UPT, -UR8, 0x100000, URZ ;  /* 0x0010000008087890 */ /* 0x000fc8000fffe1ff */
[----:B------:R-:W-:Y:S02]  /*05e0*/  USHF.L.U32 UR9, UR8, 0xb, URZ ;  /* 0x0000000b08097899 */ /* 0x000fe400080006ff */
[----:B------:R-:W-:Y:S02]  /*05f0*/  USHF.L.U32 UR8, UR8, 0x1, URZ ;  /* 0x0000000108087899 */ /* 0x000fe400080006ff */
[----:B------:R-:W-:-:S04]  /*0600*/  UIADD3 UR6, UPT, UPT, -UR6, 0x100000, URZ ;  /* 0x0010000006067890 */ /* 0x000fc8000fffe1ff */
[----:B------:R-:W-:Y:S02]  /*0610*/  USHF.L.U32 UR7, UR6, 0xb, URZ ;  /* 0x0000000b06077899 */ /* 0x000fe400080006ff */
[----:B------:R-:W-:Y:S01]  /*0620*/  USHF.L.U32 UR6, UR6, 0x1, URZ ;  /* 0x0000000106067899 */ /* 0x000fe200080006ff */
[----:B------:R-:W-:Y:S01]  /*0630*/  ELECT P0, URZ, PT ;  /* 0x0000000000ff782f */ /* 0x000fe20003800000 */
[----:B------:R-:W3:Y:S02]  /*0640*/  FENCE.VIEW.ASYNC.S ;  /* 0x00000000000073c6 */ /* 0x000ee40000000000 */
[----:B---3--:R3:W4:Y:S08]  /*0650*/  SYNCS.EXCH.64 URZ, [UR4], UR8 ;  /* 0x0000000804ff75b2 */ /* 0x0087300008000100 */
[----:B------:R3:W1:Y:S01]  /*0660*/  SYNCS.EXCH.64 URZ, [UR4+0x18], UR6 ;  /* 0x0000180604ff75b2 */ /* 0x0006620008000100 */
[----:B------:R3:W1:Y:S01]  /*0670*/  SYNCS.EXCH.64 URZ, [UR4+0x8], UR8 ;  /* 0x0000080804ff75b2 */ /* 0x0006620008000100 */
[----:B------:R3:W1:Y:S01]  /*0680*/  SYNCS.EXCH.64 URZ, [UR4+0x20], UR6 ;  /* 0x0000200604ff75b2 */ /* 0x0006620008000100 */
[----:B------:R3:W1:Y:S01]  /*0690*/  SYNCS.EXCH.64 URZ, [UR4+0x10], UR8 ;  /* 0x0000100804ff75b2 */ /* 0x0006620008000100 */
[----:B------:R3:W1:Y:S01]  /*06a0*/  SYNCS.EXCH.64 URZ, [UR4+0x28], UR6 ;  /* 0x0000280604ff75b2 */ /* 0x0006620008000100 */
[----:B------:R-:W-:Y:S01]  /*06b0*/  NOP ;  /* 0x0000000000007918 */ /* 0x000fe20000000000 */
.L_x_9:
[----:B------:R-:W2:Y:S01]  /*06c0*/  SHFL.IDX PT, R0, R47, RZ, 0x1f ;  /* 0x00001fff2f007589 */ /* 0x000ea200000e0000 */
[----:B------:R-:W-:Y:S01]  /*06d0*/  NOP ;  /* 0x0000000000007918 */ /* 0x000fe20000000000 */
[----:B--2---:R-:W-:-:S13]  /*06e0*/  ISETP.NE.AND P0, PT, R0, 0x1, PT ;  /* 0x000000010000780c */ /* 0x004fda0003f05270 */
[----:B------:R-:W-:Y:S05]  /*06f0*/  @P0 BRA `(.L_x_10) ;  /* 0x0000000000540947 */ /* 0x000fea0003800000 */
[----:B---3--:R-:W-:Y:S01]  /*0700*/  UMOV UR4, 0x400 ;  /* 0x0000040000047882 */ /* 0x008fe20000000000 */
        /* <DEDUP_REMOVED lines=10> */
[----:B------:R-:W2:Y:S02]  /*07b0*/  FENCE.VIEW.ASYNC.S ;  /* 0x00000000000073c6 */ /* 0x000ea40000000000 */
[----:B--2---:R2:W3:Y:S08]  /*07c0*/  SYNCS.EXCH.64 URZ, [UR4+0x30], UR8 ;  /* 0x0000300804ff75b2 */ /* 0x0044f00008000100 */
[----:B------:R2:W1:Y:S01]  /*07d0*/  SYNCS.EXCH.64 URZ, [UR4+0x50], UR6 ;  /* 0x0000500604ff75b2 */ /* 0x0004620008000100 */
[----:B------:R2:W1:Y:S01]  /*07e0*/  SYNCS.EXCH.64 URZ, [UR4+0x38], UR8 ;  /* 0x0000380804ff75b2 */ /* 0x0004620008000100 */
[----:B------:R2:W1:Y:S01]  /*07f0*/  SYNCS.EXCH.64 URZ, [UR4+0x58], UR6 ;  /* 0x0000580604ff75b2 */ /* 0x0004620008000100 */
[----:B------:R2:W1:Y:S01]  /*0800*/  SYNCS.EXCH.64 URZ, [UR4+0x40], UR8 ;  /* 0x0000400804ff75b2 */ /* 0x0004620008000100 */
[----:B------:R2:W1:Y:S01]  /*0810*/  SYNCS.EXCH.64 URZ, [UR4+0x60], UR6 ;  /* 0x0000600604ff75b2 */ /* 0x0004620008000100 */
[----:B------:R2:W1:Y:S01]  /*0820*/  SYNCS.EXCH.64 URZ, [UR4+0x48], UR8 ;  /* 0x0000480804ff75b2 */ /* 0x0004620008000100 */
[----:B------:R2:W1:Y:S01]  /*0830*/  SYNCS.EXCH.64 URZ, [UR4+0x68], UR6 ;  /* 0x0000680604ff75b2 */ /* 0x0004620008000100 */
[----:B------:R-:W-:Y:S01]  /*0840*/  NOP ;  /* 0x0000000000007918 */ /* 0x000fe20000000000 */
.L_x_10:
[----:B------:R-:W4:Y:S01]  /*0850*/  SHFL.IDX PT, R0, R47, RZ, 0x1f ;  /* 0x00001fff2f007589 */ /* 0x000f2200000e0000 */
[----:B------:R-:W-:Y:S01]  /*0860*/  NOP ;  /* 0x0000000000007918 */ /* 0x000fe20000000000 */
[----:B----4-:R-:W-:-:S13]  /*0870*/  ISETP.NE.AND P0, PT, R0, 0x3, PT ;  /* 0x000000030000780c */ /* 0x010fda0003f05270 */
[----:B------:R-:W-:Y:S05]  /*0880*/  @P0 BRA `(.L_x_11) ;  /* 0x00000000002c0947 */ /* 0x000fea0003800000 */
[----:B--23--:R-:W-:Y:S01]  /*0890*/  UMOV UR6, 0x400 ;  /* 0x0000040000067882 */ /* 0x00cfe20000000000 */
[----:B------:R-:W-:Y:S01]  /*08a0*/  UMOV UR4, 0x20 ;  /* 0x0000002000047882 */ /* 0x000fe20000000000 */
[----:B------:R-:W-:Y:S02]  /*08b0*/  ULEA UR6, UR47, UR6, 0x18 ;  /* 0x000000062f067291 */ /* 0x000fe4000f8ec0ff */
[----:B------:R-:W-:-:S04]  /*08c0*/  UIADD3 UR4, UPT, UPT, -UR4, 0x100000, URZ ;  /* 0x0010000004047890 */ /* 0x000fc8000fffe1ff */
[----:B------:R-:W-:Y:S02]  /*08d0*/  USHF.L.U32 UR5, UR4, 0xb, URZ ;  /* 0x0000000b04057899 */ /* 0x000fe400080006ff */
[----:B------:R-:W-:Y:S01]  /*08e0*/  USHF.L.U32 UR4, UR4, 0x1, URZ ;  /* 0x0000000104047899 */ /* 0x000fe200080006ff */
[----:B------:R-:W-:Y:S01]  /*08f0*/  ELECT P0, URZ, PT ;  /* 0x0000000000ff782f */ /* 0x000fe20003800000 */
[----:B------:R-:W2:Y:S10]  /*0900*/  FENCE.VIEW.ASYNC.S ;  /* 0x00000000000073c6 */ /* 0x000eb40000000000 */
[----:B--2---:R4:W2:Y:S01]  /*0910*/  SYNCS.EXCH.64 URZ, [UR6+0x70], UR4 ;  /* 0x0000700406ff75b2 */ /* 0x0048a20008000100 */
[----:B------:R4:W3:Y:S02]  /*0920*/  SYNCS.EXCH.64 URZ, [UR6+0x78], UR4 ;  /* 0x0000780406ff75b2 */ /* 0x0008e40008000100 */
[----:B----4-:R-:W-:Y:S01]  /*0930*/  NOP ;  /* 0x0000000000007918 */ /* 0x010fe20000000000 */
.L_x_11:
[----:B------:R-:W4:Y:S01]  /*0940*/  SHFL.IDX PT, R0, R47, RZ, 0x1f ;  /* 0x00001fff2f007589 */ /* 0x000f2200000e0000 */
[----:B------:R-:W-:Y:S01]  /*0950*/  NOP ;  /* 0x0000000000007918 */ /* 0x000fe20000000000 */
[----:B----4-:R-:W-:-:S13]  /*0960*/  ISETP.NE.AND P0, PT, R0, 0x4, PT ;  /* 0x000000040000780c */ /* 0x010fda0003f05270 */
[----:B------:R-:W-:Y:S05]  /*0970*/  @P0 BRA `(.L_x_12) ;  /* 0x0000000000480947 */ /* 0x000fea0003800000 */
[----:B--23--:R-:W-:Y:S01]  /*0980*/  UMOV UR4, 0x3a0 ;  /* 0x000003a000047882 */ /* 0x00cfe20000000000 */
[----:B------:R-:W-:Y:S01]  /*0990*/  UMOV UR6, 0x400 ;  /* 0x0000040000067882 */ /* 0x000fe20000000000 */
[----:B------:R-:W-:Y:S01]  /*09a0*/  USEL UR4, UR4, 0x320, UP3 ;  /* 0x0000032004047887 */ /* 0x000fe20009800000 */
        /* <DEDUP_REMOVED lines=10> */
[----:B--2---:R4:W2:Y:S08]  /*0a50*/  SYNCS.EXCH.64 URZ, [UR6+0x80], UR8 ;  /* 0x0000800806ff75b2 */ /* 0x0048b00008000100 */
[----:B------:R4:W3:Y:S01]  /*0a60*/  SYNCS.EXCH.64 URZ, [UR6+0x90], UR4 ;  /* 0x0000900406ff75b2 */ /* 0x0008e20008000100 */
[----:B------:R4:W1:Y:S01]  /*0a70*/  SYNCS.EXCH.64 URZ, [UR6+0x88], UR8 ;  /* 0x0000880806ff75b2 */ /* 0x0008620008000100 */
[----:B------:R4:W1:Y:S02]  /*0a80*/  SYNCS.EXCH.64 URZ, [UR6+0x98], UR4 ;  /* 0x0000980406ff75b2 */ /* 0x0008640008000100 */
[----:B----4-:R-:W-:Y:S01]  /*0a90*/  NOP ;  /* 0x0000000000007918 */ /* 0x010fe20000000000 */
.L_x_12:
[----:B------:R-:W4:Y:S01]  /*0aa0*/  SHFL.IDX PT, R0, R47, RZ, 0x1f ;  /* 0x00001fff2f007589 */ /* 0x000f2200000e0000 */
[----:B------:R-:W-:Y:S01]  /*0ab0*/  NOP ;  /* 0x0000000000007918 */ /* 0x000fe20000000000 */
[----:B----4-:R-:W-:-:S13]  /*0ac0*/  ISETP.NE.AND P0, PT, R0, 0x5, PT ;  /* 0x000000050000780c */ /* 0x010fda0003f05270 */
[----:B------:R-:W-:Y:S05]  /*0ad0*/  @P0 BRA `(.L_x_13) ;  /* 0x0000000000540947 */ /* 0x000fea0003800000 */
[----:B--23--:R-:W-:Y:S01]  /*0ae0*/  UMOV UR4, 0x400 ;  /* 0x0000040000047882 */ /* 0x00cfe20000000000 */
        /* <DEDUP_REMOVED lines=14> */
[----:B------:R4:W1:Y:S01]  /*0bd0*/  SYNCS.EXCH.64 URZ, [UR4+0xc8], UR8 ;  /* 0x0000c80804ff75b2 */ /* 0x0008620008000100 */
[----:B------:R4:W1:Y:S01]  /*0be0*/  SYNCS.EXCH.64 URZ, [UR4+0xb0], UR6 ;  /* 0x0000b00604ff75b2 */ /* 0x0008620008000100 */
[----:B------:R4:W1:Y:S01]  /*0bf0*/  SYNCS.EXCH.64 URZ, [UR4+0xd0], UR8 ;  /* 0x0000d00804ff75b2 */ /* 0x0008620008000100 */
[----:B------:R4:W1:Y:S01]  /*0c00*/  SYNCS.EXCH.64 URZ, [UR4+0xb8], UR6 ;  /* 0x0000b80604ff75b2 */ /* 0x0008620008000100 */
[----:B------:R4:W1:Y:S02]  /*0c10*/  SYNCS.EXCH.64 URZ, [UR4+0xd8], UR8 ;  /* 0x0000d80804ff75b2 */ /* 0x0008640008000100 */
[----:B----4-:R-:W-:Y:S01]  /*0c20*/  NOP ;  /* 0x0000000000007918 */ /* 0x010fe20000000000 */
.L_x_13:
[----:B------:R-:W4:Y:S01]  /*0c30*/  SHFL.IDX PT, R0, R47, RZ, 0x1f ;  /* 0x00001fff2f007589 */ /* 0x000f2200000e0000 */
[----:B------:R-:W-:Y:S01]  /*0c40*/  ISETP.NE.OR P1, PT, RZ, UR25, !P1 ;  /* 0x00000019ff007c0c */ /* 0x000fe2000cf25670 */
        /* <DEDUP_REMOVED lines=12> */
[----:B------:R4:W3:Y:S01]  /*0d10*/  SYNCS.EXCH.64 URZ, [UR4+0xf0], UR6 ;  /* 0x0000f00604ff75b2 */ /* 0x0008e20008000100 */
[----:B------:R4:W1:Y:S01]  /*0d20*/  SYNCS.EXCH.64 URZ, [UR4+0xe8], UR6 ;  /* 0x0000e80604ff75b2 */ /* 0x0008620008000100 */
[----:B------:R4:W1:Y:S02]  /*0d30*/  SYNCS.EXCH.64 URZ, [UR4+0xf8], UR6 ;  /* 0x0000f80604ff75b2 */ /* 0x0008640008000100 */
[----:B----4-:R-:W-:Y:S01]  /*0d40*/  NOP ;  /* 0x0000000000007918 */ /* 0x010fe20000000000 */
.L_x_14:
[----:B------:R-:W-:Y:S01]  /*0d50*/  VOTEU.ALL UP0, P1 ;  /* 0x0000000000ff7886 */ /* 0x000fe20000800000 */
[----:B--23--:R-:W-:Y:S01]  /*0d60*/  UMOV UR4, 0x20 ;  /* 0x0000002000047882 */ /* 0x00cfe20000000000 */
[----:B------:R-:W2:Y:S01]  /*0d70*/  LDCU UR7, c[0x0][0x36c] ;  /* 0x00006d80ff0777ac */ /* 0x000ea20008000800 */
[----:B------:R-:W-:Y:S01]  /*0d80*/  NOP ;  /* 0x0000000000007918 */ /* 0x000fe20000000000 */
[----:B------:R-:W-:Y:S01]  /*0d90*/  LOP3.LUT R0, R60, 0x1f, RZ, 0xc0, !PT ;  /* 0x0000001f3c007812 */ /* 0x000fe200078ec0ff */
[----:B------:R-:W-:Y:S01]  /*0da0*/  @!UP0 UMOV UR6, 0x400 ;  /* 0x0000040000068882 */ /* 0x000fe20000000000 */
[----:B------:R-:W-:-:S04]  /*0db0*/  @!UP0 UIADD3 UR4, UPT, UPT, -UR4, 0x100000, URZ ;  /* 0x0010000004048890 */ /* 0x000fc8000fffe1ff */
[----:B------:R-:W-:Y:S02]  /*0dc0*/  @!UP0 USHF.L.U32 UR5, UR4, 0xb, URZ ;  /* 0x0000000b04058899 */ /* 0x000fe400080006ff */
[----:B------:R-:W-:Y:S02]  /*0dd0*/  @!UP0 USHF.L.U32 UR4, UR4, 0x1, URZ ;  /* 0x0000000104048899 */ /* 0x000fe400080006ff */
[----:B------:R-:W-:Y:S01]  /*0de0*/  @!UP0 ULEA UR6, UR47, UR6, 0x18 ;  /* 0x000000062f068291 */ /* 0x000fe2000f8ec0ff */
[----:B------:R-:W-:Y:S01]  /*0df0*/  VOTEU.ALL UP0, P1 ;  /* 0x0000000000ff7886 */ /* 0x000fe20000800000 */
[----:B------:R-:W-:Y:S02]  /*0e00*/  UISETP.NE.AND UP4, UPT, UR25, URZ, UPT ;  /* 0x000000ff1900728c */ /* 0x000fe4000bf85270 */
[----:B--2---:R-:W-:Y:S01]  /*0e10*/  UISETP.EQ.U32.AND UP5, UPT, UR7, 0x1, UPT ;  /* 0x000000010700788c */ /* 0x004fe2000bfa2070 */
[----:B------:R-:W2:Y:S07]  /*0e20*/  FENCE.VIEW.ASYNC.S ;  /* 0x00000000000073c6 */ /* 0x000eae0000000000 */
[----:B--2---:R2:W3:Y:S01]  /*0e30*/  @!UP0 SYNCS.EXCH.64 URZ, [UR6+0x100], UR4 ;  /* 0x0001000406ff85b2 */ /* 0x0044e20008000100 */
[----:B------:R-:W-:Y:S05]  /*0e40*/  BRA.U !UP5, `(.L_x_15) ;  /* 0x000000010d087547 */ /* 0x000fea000b800000 */
[----:B-1-3--:R-:W-:Y:S01]  /*0e50*/  UCGABAR_ARV ;  /* 0x00000000000079c7 */ /* 0x00afe20008000000 */
[----:B------:R-:W-:Y:S05]  /*0e60*/  BRA `(.L_x_16) ;  /* 0x0000000000047947 */ /* 0x000fea0003800000 */
.L_x_15:
[----:B-1-3--:R-:W-:Y:S01]  /*0e70*/  NOP ;  /* 0x0000000000007918 */ /* 0x00afe20000000000 */
.L_x_16:
[----:B------:R-:W1:Y:S01]  /*0e80*/  S2UR UR20, SR_CTAID.X ;  /* 0x00000000001479c3 */ /* 0x000e620000002500 */
[----:B------:R-:W-:-:S05]  /*0e90*/  CS2R.32 R50, SR_CgaSize ;  /* 0x0000000000327805 */ /* 0x000fca0000008a00 */
[----:B------:R-:W-:-:S05]  /*0ea0*/  IMAD R50, R50, -0xa0, RZ ;  /* 0xffffff6032327824 */ /* 0x000fca00078e02ff */
[----:B--2---:R-:W-:-:S14]  /*0eb0*/  R2UR UR5, R50 ;  /* 0x00000000320572ca */ /* 0x004fdc00000e0000 */
[----:B------:R-:W2:Y:S01]  /*0ec0*/  LDCU UR5, c[0x0][UR5+0x2b0] ;  /* 0x00005600050577ac */ /* 0x000ea20008000800 */
[----:B------:R-:W-:-:S05]  /*0ed0*/  CS2R.32 R50, SR_CgaSize ;  /* 0x0000000000327805 */ /* 0x000fca0000008a00 */
[----:B------:R-:W-:-:S05]  /*0ee0*/  IMAD R50, R50, -0xa0, RZ ;  /* 0xffffff6032327824 */ /* 0x000fca00078e02ff */
[----:B------:R-:W-:-:S14]  /*0ef0*/  R2UR UR4, R50 ;  /* 0x00000000320472ca */ /* 0x000fdc00000e0000 */
[----:B------:R-:W3:Y:S01]  /*0f00*/  LDCU UR4, c[0x0][UR4+0x2b4] ;  /* 0x00005680040477ac */ /* 0x000ee20008000800 */
[----:B------:R-:W4:Y:S01]  /*0f10*/  S2UR UR7, SR_CTAID.Y ;  /* 0x00000000000779c3 */ /* 0x000f220000002600 */
[----:B------:R-:W-:-:S05]  /*0f20*/  CS2R.32 R50, SR_CgaSize ;  /* 0x0000000000327805 */ /* 0x000fca0000008a00 */
[----:B------:R-:W-:-:S05]  /*0f30*/  IMAD R50, R50, -0xa0, RZ ;  /* 0xffffff6032327824 */ /* 0x000fca00078e02ff */
[----:B------:R-:W-:-:S14]  /*0f40*/  R2UR UR8, R50 ;  /* 0x00000000320872ca */ /* 0x000fdc00000e0000 */
[----:B------:R-:W3:Y:S01]  /*0f50*/  LDCU UR8, c[0x0][UR8+0x2a0] ;  /* 0x00005400080877ac */ /* 0x000ee20008000800 */
[----:B------:R-:W3:Y:S01]  /*0f60*/  LDCU UR21, c[0x0][0xb24] ;  /* 0x00016480ff1577ac */ /* 0x000ee20008000800 */
[----:B------:R-:W1:Y:S01]  /*0f70*/  S2UR UR36, SR_CTAID.Z ;  /* 0x00000000002479c3 */ /* 0x000e620000002700 */
[----:B------:R-:W-:-:S05]  /*0f80*/  CS2R.32 R50, SR_CgaSize ;  /* 0x0000000000327805 */ /* 0x000fca0000008a00 */
[----:B------:R-:W-:-:S05]  /*0f90*/  IMAD R50, R50, -0xa0, RZ ;  /* 0xffffff6032327824 */ /* 0x000fca00078e02ff */
[----:B------:R-:W-:-:S14]  /*0fa0*/  R2UR UR63, R50 ;  /* 0x00000000323f72ca */ /* 0x000fdc00000e0000 */
[----:B------:R-:W3:Y:S01]  /*0fb0*/  LDCU UR63, c[0x0][UR63+0x2a4] ;  /* 0x000054803f3f77ac */ /* 0x000ee20008000800 */
[----:B------:R-:W-:Y:S02]  /*0fc0*/  UISETP.GT.U32.AND UP0, UPT, UR48, 0xffff, UPT ;  /* 0x0000ffff3000788c */ /* 0x000fe4000bf04070 */
[----:B------:R-:W-:Y:S01]  /*0fd0*/  USHF.L.U32 UR27, UR47, 0xa, URZ ;  /* 0x0000000a2f1b7899 */ /* 0x000fe200080006ff */
[----:B-1----:R-:W-:Y:S01]  /*0fe0*/  I2FP.F32.U32 R3, UR20 ;  /* 0x0000001400037c45 */ /* 0x002fe20008201000 */
[----:B------:R-:W-:Y:S01]  /*0ff0*/  UMOV UR30, 0x5 ;  /* 0x00000005001e7882 */ /* 0x000fe20000000000 */
[----:B------:R-:W1:Y:S03]  /*1000*/  LDCU UR45, c[0x0][0xb24] ;  /* 0x00016480ff2d77ac */ /* 0x000e660008000800 */
[----:B--2---:R-:W-:Y:S01]  /*1010*/  FMUL R3, R3, UR5 ;  /* 0x0000000503037c20 */ /* 0x004fe20008400000 */
[----:B------:R-:W2:Y:S01]  /*1020*/  LDCU UR29, c[0x0][0xb30] ;  /* 0x00016600ff1d77ac */ /* 0x000ea20008000800 */
[----:B----4-:R-:W-:Y:S01]  /*1030*/  I2FP.F32.U32 R2, UR7 ;  /* 0x0000000700027c45 */ /* 0x010fe20008201000 */
[----:B------:R-:W-:-:S03]  /*1040*/  USHF.L.U32 UR44, UR20, 0x6, URZ ;  /* 0x00000006142c7899 */ /* 0x000fc600080006ff */
[----:B------:R-:W4:Y:S01]  /*1050*/  F2I.U32.TRUNC.NTZ R3, R3 ;  /* 0x0000000300037305 */ /* 0x000f22000020f000 */
[----:B------:R-:W-:Y:S01]  /*1060*/  USEL UR26, UR48, 0xffff, !UP0 ;  /* 0x0000ffff301a7887 */ /* 0x000fe2000c000000 */
[----:B---3--:R-:W-:Y:S01]  /*1070*/  FMUL R2, R2, UR4 ;  /* 0x0000000402027c20 */ /* 0x008fe20008400000 */
[----:B------:R-:W-:Y:S01]  /*1080*/  UISETP.GE.AND UP2, UPT, UR21, 0x1, UPT ;  /* 0x000000011500788c */ /* 0x000fe2000bf46270 */
[----:B------:R-:W-:-:S04]  /*1090*/  UMOV UR24, UR7 ;  /* 0x0000000700187c82 */ /* 0x000fc80008000000 */
[----:B------:R-:W3:Y:S01]  /*10a0*/  F2I.U32.TRUNC.NTZ R2, R2 ;  /* 0x0000000200027305 */ /* 0x000ee2000020f000 */
[----:B----4-:R-:W-:Y:S02]  /*10b0*/  R2UR UR4, R3 ;  /* 0x00000000030472ca */ /* 0x010fe400000e0000 */
[----:B------:R-:W-:Y:S02]  /*10c0*/  PRMT R3, RZ, 0x7610, R3 ;  /* 0x00007610ff037816 */ /* 0x000fe40000000003 */
[----:B---3--:R-:W-:Y:S02]  /*10d0*/  R2UR UR6, R2 ;  /* 0x00000000020672ca */ /* 0x008fe400000e0000 */
[----:B------:R-:W-:-:S07]  /*10e0*/  PRMT R2, RZ, 0x7610, R2 ;  /* 0x00007610ff027816 */ /* 0x000fce0000000002 */
[----:B------:R-:W-:-:S04]  /*10f0*/  UIADD3 UR5, UPT, UPT, -UR4, URZ, URZ ;  /* 0x000000ff04057290 */ /* 0x000fc8000fffe1ff */
[----:B------:R-:W-:Y:S02]  /*1100*/  UIMAD UR5, UR8, UR5, UR20 ;  /* 0x00000005080572a4 */ /* 0x000fe4000f8e0214 */
[----:B------:R-:W-:-:S04]  /*1110*/  UIADD3 UR4, UPT, UPT, -UR6, URZ, URZ ;  /* 0x000000ff06047290 */ /* 0x000fc8000fffe1ff */
[----:B------:R-:W-:Y:S01]  /*1120*/  IMAD.U32 R50, RZ, RZ, UR5 ;  /* 0x00000005ff327e24 */ /* 0x000fe2000f8e00ff */
[----:B------:R-:W-:Y:S01]  /*1130*/  UIMAD UR63, UR63, UR4, UR7 ;  /* 0x000000043f3f72a4 */ /* 0x000fe2000f8e0207 */
[----:B-12---:R-:W-:Y:S11]  /*1140*/  BRA.U UP4, `(.L_x_17) ;  /* 0x0000000104407547 */ /* 0x006ff6000b800000 */
[----:B------:R-:W-:-:S13]  /*1150*/  R2UR UR4, R50 ;  /* 0x00000000320472ca */ /* 0x000fda00000e0000 */
[----:B------:R-:W-:Y:S02]  /*1160*/  UISETP.GT.U32.AND UP0, UPT, UR4, 0x1, UPT ;  /* 0x000000010400788c */ /* 0x000fe4000bf04070 */
[----:B------:R-:W-:Y:S02]  /*1170*/  ULOP3.LUT UR4, UR4, 0xfffffffe, URZ, 0xc0, !UPT ;  /* 0xfffffffe04047892 */ /* 0x000fe4000f8ec0ff */
[----:B------:R-:W-:Y:S02]  /*1180*/  UISETP.NE.AND UP1, UPT, UR63, URZ, UP0 ;  /* 0x000000ff3f00728c */ /* 0x000fe40008725270 */
[----:B------:R-:W-:Y:S02]  /*1190*/  UISETP.NE.AND UP0, UPT, UR63, 0x1, UP0 ;  /* 0x000000013f00788c */ /* 0x000fe40008705270 */
[----:B------:R-:W-:Y:S02]  /*11a0*/  USEL UR7, URZ, 0x1, UP1 ;  /* 0x00000001ff077887 */ /* 0x000fe40008800000 */
[----:B------:R-:W-:-:S02]  /*11b0*/  USEL UR6, URZ, 0x4, UP0 ;  /* 0x00000004ff067887 */ /* 0x000fc40008000000 */
[----:B------:R-:W-:Y:S02]  /*11c0*/  USEL UR5, URZ, 0x2, UP1 ;  /* 0x00000002ff057887 */ /* 0x000fe40008800000 */
[----:B------:R-:W-:Y:S02]  /*11d0*/  ULEA UR4, UR63, UR4, 0x1 ;  /* 0x000000043f047291 */ /* 0x000fe4000f8e08ff */
[----:B------:R-:W-:Y:S02]  /*11e0*/  USEL UR8, URZ, 0x8, UP0 ;  /* 0x00000008ff087887 */ /* 0x000fe40008000000 */
[----:B------:R-:W-:-:S03]  /*11f0*/  UIADD3 UR5, UPT, UPT, UR5, UR6, UR7 ;  /* 0x0000000605057290 */ /* 0x000fc6000fffe007 */
[----:B------:R-:W-:Y:S01]  /*1200*/  UMOV UR6, 0x3 ;  /* 0x0000000300067882 */ /* 0x000fe20000000000 */
[----:B------:R-:W-:Y:S02]  /*1210*/  UIADD3 UR5, UPT, UPT, UR5, UR8, URZ ;  /* 0x0000000805057290 */ /* 0x000fe4000fffe0ff */
[----:B------:R-:W-:-:S04]  /*1220*/  USHF.L.U32 UR4, UR6, UR4, URZ ;  /* 0x0000000406047299 */ /* 0x000fc800080006ff */
[----:B------:R-:W-:Y:S02]  /*1230*/  MOV R3, UR5 ;  /* 0x0000000500037c02 */ /* 0x000fe40008000f00 */
[----:B------:R-:W-:Y:S02]  /*1240*/  IMAD.U32 R2, RZ, RZ, UR4 ;  /* 0x00000004ff027e24 */ /* 0x000fe4000f8e00ff */
.L_x_17:
[----:B------:R-:W-:Y:S05]  /*1250*/  BRA.U !UP2, `(.L_x_18) ;  /* 0x000000010ad47547 */ /* 0x000fea000b800000 */
[----:B------:R-:W1:Y:S01]  /*1260*/  LDCU.128 UR12, c[0x0][0xb10] ;  /* 0x00016200ff0c77ac */ /* 0x000e620008000c00 */
[----:B------:R-:W2:Y:S01]  /*1270*/  LDCU UR6, c[0x0][0x370] ;  /* 0x00006e00ff0677ac */ /* 0x000ea20008000800 */
[----:B------:R-:W3:Y:S01]  /*1280*/  LDCU UR5, c[0x0][0x374] ;  /* 0x00006e80ff0577ac */ /* 0x000ee20008000800 */
[----:B------:R-:W4:Y:S01]  /*1290*/  LDCU UR28, c[0x0][0xb0c] ;  /* 0x00016180ff1c77ac */ /* 0x000f220008000800 */
[----:B------:R-:W4:Y:S01]  /*12a0*/  LDCU UR4, c[0x0][0xb20] ;  /* 0x00016400ff0477ac */ /* 0x000f220008000800 */
[----:B------:R-:W4:Y:S01]  /*12b0*/  LDCU.64 UR8, c[0x0][0xb28] ;  /* 0x00016500ff0877ac */ /* 0x000f220008000a00 */
[----:B-1----:R-:W-:Y:S02]  /*12c0*/  UISETP.NE.AND UP0, UPT, UR14, 0x1, UPT ;  /* 0x000000010e00788c */ /* 0x002fe4000bf05270 */
[----:B---3--:R-:W-:Y:S02]  /*12d0*/  UIMAD.WIDE.U32 UR10, UR5, UR15, URZ ;  /* 0x0000000f050a72a5 */ /* 0x008fe4000f8e00ff */
[----:B--2---:R-:W-:-:S02]  /*12e0*/  UIMAD.WIDE.U32 UR18, UR6, UR12, URZ ;  /* 0x0000000c061272a5 */ /* 0x004fc4000f8e00ff */
[----:B----4-:R-:W-:Y:S02]  /*12f0*/  UISETP.NE.AND UP1, UPT, UR28, 0x1, UPT ;  /* 0x000000011c00788c */ /* 0x010fe4000bf25270 */
[----:B------:R-:W-:Y:S01]  /*1300*/  UISETP.NE.AND UP2, UPT, UR21, 0x1, UPT ;  /* 0x000000011500788c */ /* 0x000fe2000bf45270 */
[----:B------:R-:W-:Y:S02]  /*1310*/  UMOV UR10, UR11 ;  /* 0x0000000b000a7c82 */ /* 0x000fe40008000000 */
[----:B------:R-:W-:Y:S01]  /*1320*/  UMOV UR18, UR19 ;  /* 0x0000001300127c82 */ /* 0x000fe20008000000 */
[----:B------:R-:W-:Y:S02]  /*1330*/  @UP0 USHF.R.U32.HI UR5, URZ, UR4, UR10 ;  /* 0x00000004ff050299 */ /* 0x000fe4000801160a */
[----:B------:R-:W-:Y:S02]  /*1340*/  UIMAD.WIDE.U32 UR22, UR24, UR15, URZ ;  /* 0x0000000f181672a5 */ /* 0x000fe4000f8e00ff */
[----:B------:R-:W-:-:S02]  /*1350*/  UIMAD.WIDE.U32 UR10, UR5, UR8, URZ ;  /* 0x00000008050a72a5 */ /* 0x000fc4000f8e00ff */
[----:B------:R-:W-:Y:S02]  /*1360*/  @UP1 USHF.R.U32.HI UR6, URZ, UR13, UR18 ;  /* 0x0000000dff061299 */ /* 0x000fe40008011612 */
[----:B------:R-:W-:Y:S02]  /*1370*/  UIMAD.WIDE.U32 UR16, UR20, UR12, URZ ;  /* 0x0000000c141072a5 */ /* 0x000fe4000f8e00ff */
[----:B------:R-:W-:Y:S01]  /*1380*/  UIMAD.WIDE.U32 UR18, UR6, UR8, URZ ;  /* 0x00000008061272a5 */ /* 0x000fe2000f8e00ff */
[----:B------:R-:W-:Y:S01]  /*1390*/  UMOV UR22, UR23 ;  /* 0x0000001700167c82 */ /* 0x000fe20008000000 */
[----:B------:R-:W-:Y:S01]  /*13a0*/  UMOV UR10, UR11 ;  /* 0x0000000b000a7c82 */ /* 0x000fe20008000000 */
[----:B------:R-:W-:Y:S02]  /*13b0*/  USHF.R.U32.HI UR22, URZ, UR4, UR22 ;  /* 0x00000004ff167299 */ /* 0x000fe40008011616 */
[----:B------:R-:W-:Y:S02]  /*13c0*/  @UP2 USHF.R.U32.HI UR5, URZ, UR9, UR10 ;  /* 0x00000009ff052299 */ /* 0x000fe4000801160a */
[----:B------:R-:W-:Y:S01]  /*13d0*/  UMOV UR7, UR19 ;  /* 0x0000001300077c82 */ /* 0x000fe20008000000 */
[----:B------:R-:W-:Y:S01]  /*13e0*/  UMOV UR16, UR17 ;  /* 0x0000001100107c82 */ /* 0x000fe20008000000 */
[----:B------:R-:W-:-:S02]  /*13f0*/  @UP2 USHF.R.U32.HI UR6, URZ, UR9, UR7 ;  /* 0x00000009ff062299 */ /* 0x000fc40008011607 */
[----:B------:R-:W-:Y:S02]  /*1400*/  USHF.R.U32.HI UR13, URZ, UR13, UR16 ;  /* 0x0000000dff0d7299 */ /* 0x000fe40008011610 */
[----:B------:R-:W-:Y:S02]  /*1410*/  USEL UR4, UR24, UR22, !UP0 ;  /* 0x0000001618047287 */ /* 0x000fe4000c000000 */
[----:B------:R-:W-:Y:S02]  /*1420*/  UIMAD UR7, UR5, UR21, URZ ;  /* 0x00000015050772a4 */ /* 0x000fe4000f8e02ff */
[----:B------:R-:W-:Y:S02]  /*1430*/  USEL UR5, UR20, UR13, !UP1 ;  /* 0x0000000d14057287 */ /* 0x000fe4000c800000 */
[----:B------:R-:W-:Y:S02]  /*1440*/  UIMAD UR12, UR6, UR21, URZ ;  /* 0x00000015060c72a4 */ /* 0x000fe4000f8e02ff */
[----:B------:R-:W-:-:S02]  /*1450*/  UISETP.GE.AND UP0, UPT, UR4, UR7, UPT ;  /* 0x000000070400728c */ /* 0x000fc4000bf06270 */
[----:B------:R-:W-:Y:S02]  /*1460*/  UIMAD.WIDE.U32 UR10, UR4, UR8, URZ ;  /* 0x00000008040a72a5 */ /* 0x000fe4000f8e00ff */
[----:B------:R-:W-:Y:S02]  /*1470*/  UISETP.GE.OR UP0, UPT, UR5, UR12, UP0 ;  /* 0x0000000c0500728c */ /* 0x000fe40008706670 */
[----:B------:R-:W-:Y:S02]  /*1480*/  UIMAD.WIDE.U32 UR12, UR5, UR8, URZ ;  /* 0x00000008050c72a5 */ /* 0x000fe4000f8e00ff */
[----:B------:R-:W-:Y:S01]  /*1490*/  UIADD3 UR10, UPT, UPT, -UR4, URZ, URZ ;  /* 0x000000ff040a7290 */ /* 0x000fe2000fffe1ff */
[----:B------:R-:W-:Y:S01]  /*14a0*/  UMOV UR8, UR11 ;  /* 0x0000000b00087c82 */ /* 0x000fe20008000000 */
[----:B------:R-:W-:Y:S02]  /*14b0*/  UIADD3 UR11, UPT, UPT, -UR5, URZ, URZ ;  /* 0x000000ff050b7290 */ /* 0x000fe4000fffe1ff */
[----:B------:R-:W-:-:S03]  /*14c0*/  USHF.R.U32.HI UR8, URZ, UR9, UR8 ;  /* 0x00000009ff087299 */ /* 0x000fc60008011608 */
[----:B------:R-:W-:Y:S01]  /*14d0*/  @!UP0 UMOV UR7, UR13 ;  /* 0x0000000d00078c82 */ /* 0x000fe20008000000 */
[----:B------:R-:W-:Y:S02]  /*14e0*/  UIMAD UR24, UR14, UR10, UR24 ;  /* 0x0000000a0e1872a4 */ /* 0x000fe4000f8e0218 */
[----:B------:R-:W-:Y:S02]  /*14f0*/  USEL UR8, UR4, UR8, !UP2 ;  /* 0x0000000804087287 */ /* 0x000fe4000d000000 */
[----:B------:R-:W-:Y:S02]  /*1500*/  @!UP0 USHF.R.U32.HI UR7, URZ, UR9, UR7 ;  /* 0x00000009ff078299 */ /* 0x000fe40008011607 */
[----:B------:R-:W-:Y:S02]  /*1510*/  UIADD3 UR9, UPT, UPT, -UR8, URZ, URZ ;  /* 0x000000ff08097290 */ /* 0x000fe4000fffe1ff */
[----:B------:R-:W-:Y:S02]  /*1520*/  @!UP0 USEL UR7, UR5, UR7, !UP2 ;  /* 0x0000000705078287 */ /* 0x000fe4000d000000 */
[----:B------:R-:W-:-:S02]  /*1530*/  UIMAD UR9, UR21, UR9, UR4 ;  /* 0x00000009150972a4 */ /* 0x000fc4000f8e0204 */
[----:B------:R-:W-:Y:S02]  /*1540*/  @!UP0 UIADD3 UR8, UPT, UPT, UR8, -UR7, URZ ;  /* 0x8000000708088290 */ /* 0x000fe4000fffe0ff */
[----:B------:R-:W-:Y:S02]  /*1550*/  @!UP0 UIMAD UR6, UR9, UR6, UR7 ;  /* 0x00000006090682a4 */ /* 0x000fe4000f8e0207 */
[----:B------:R-:W-:Y:S02]  /*1560*/  @!UP0 UIMAD UR4, UR8, UR21, UR5 ;  /* 0x00000015080482a4 */ /* 0x000fe4000f8e0205 */
[----:B------:R-:W-:Y:S02]  /*1570*/  UIMAD UR20, UR28, UR11, UR20 ;  /* 0x0000000b1c1472a4 */ /* 0x000fe4000f8e0214 */
[----:B------:R-:W-:Y:S01]  /*1580*/  UIMAD UR24, UR4, UR14, UR24 ;  /* 0x0000000e041872a4 */ /* 0x000fe2000f8e0218 */
[----:B------:R-:W-:Y:S02]  /*1590*/  @!UP0 UMOV UR5, UR6 ;  /* 0x0000000600058c82 */ /* 0x000fe40008000000 */
[----:B------:R-:W-:-:S12]  /*15a0*/  UIMAD UR20, UR5, UR28, UR20 ;  /* 0x0000001c051472a4 */ /* 0x000fd8000f8e0214 */
.L_x_18:
[----:B------:R-:W-:Y:S02]  /*15b0*/  UISETP.NE.AND UP1, UPT, UR29, 0x1, UPT ;  /* 0x000000011d00788c */ /* 0x000fe4000bf25270 */
[----:B------:R-:W-:Y:S02]  /*15c0*/  ULOP3.LUT UR21, UR26, 0xffff, URZ, 0xc0, !UPT ;  /* 0x0000ffff1a157892 */ /* 0x000fe4000f8ec0ff */
[----:B------:R-:W-:Y:S02]  /*15d0*/  UISETP.NE.AND UP0, UPT, UR25, 0x2, UPT ;  /* 0x000000021900788c */ /* 0x000fe4000bf05270 */
[----:B------:R-:W-:Y:S02]  /*15e0*/  ULOP3.LUT UR22, UR27, 0x800, URZ, 0xc0, !UPT ;  /* 0x000008001b167892 */ /* 0x000fe4000f8ec0ff */
[----:B------:R-:W-:Y:S02]  /*15f0*/  ULOP3.LUT UR44, UR44, 0x40, URZ, 0xc0, !UPT ;  /* 0x000000402c2c7892 */ /* 0x000fe4000f8ec0ff */
[----:B------:R-:W-:Y:S01]  /*1600*/  USHF.L.U32 UR21, UR30, UR21, URZ ;  /* 0x000000151e157299 */ /* 0x000fe200080006ff */
[----:B------:R-:W-:Y:S11]  /*1610*/  BRA.U UP1, `(.L_x_19) ;  /* 0x0000000101447547 */ /* 0x000ff6000b800000 */
[----:B------:R-:W1:Y:S01]  /*1620*/  LDCU.128 UR8, c[0x0][0xb10] ;  /* 0x00016200ff0877ac */ /* 0x000e620008000c00 */
[----:B------:R-:W2:Y:S01]  /*1630*/  LDCU UR12, c[0x0][0xb0c] ;  /* 0x00016180ff0c77ac */ /* 0x000ea20008000800 */
[----:B------:R-:W3:Y:S01]  /*1640*/  LDCU UR13, c[0x0][0xb20] ;  /* 0x00016400ff0d77ac */ /* 0x000ee20008000800 */
[----:B-1----:R-:W-:Y:S02]  /*1650*/  UIMAD.WIDE.U32 UR6, UR20, UR8, URZ ;  /* 0x00000008140672a5 */ /* 0x002fe4000f8e00ff */
[----:B------:R-:W-:Y:S02]  /*1660*/  UIMAD.WIDE.U32 UR4, UR24, UR11, URZ ;  /* 0x0000000b180472a5 */ /* 0x000fe4000f8e00ff */
[----:B--2---:R-:W-:Y:S02]  /*1670*/  UISETP.NE.AND UP2, UPT, UR12, 0x1, UPT ;  /* 0x000000010c00788c */ /* 0x004fe4000bf45270 */
[----:B------:R-:W-:Y:S01]  /*1680*/  UISETP.NE.AND UP1, UPT, UR10, 0x1, UPT ;  /* 0x000000010a00788c */ /* 0x000fe2000bf25270 */
[----:B------:R-:W-:-:S02]  /*1690*/  UMOV UR6, UR7 ;  /* 0x0000000700067c82 */ /* 0x000fc40008000000 */
[----:B------:R-:W-:Y:S01]  /*16a0*/  UMOV UR4, UR5 ;  /* 0x0000000500047c82 */ /* 0x000fe20008000000 */
[----:B------:R-:W-:Y:S02]  /*16b0*/  USHF.R.U32.HI UR6, URZ, UR9, UR6 ;  /* 0x00000009ff067299 */ /* 0x000fe40008011606 */
[----:B---3--:R-:W-:Y:S02]  /*16c0*/  USHF.R.U32.HI UR4, URZ, UR13, UR4 ;  /* 0x0000000dff047299 */ /* 0x008fe40008011604 */
[----:B------:R-:W-:Y:S02]  /*16d0*/  USEL UR5, UR20, UR6, !UP2 ;  /* 0x0000000614057287 */ /* 0x000fe4000d000000 */
[----:B------:R-:W-:-:S04]  /*16e0*/  USEL UR4, UR24, UR4, !UP1 ;  /* 0x0000000418047287 */ /* 0x000fc8000c800000 */
[----:B------:R-:W-:Y:S02]  /*16f0*/  UIADD3 UR6, UPT, UPT, UR5, -UR4, URZ ;  /* 0x8000000405067290 */ /* 0x000fe4000fffe0ff */
[----:B------:R-:W-:Y:S02]  /*1700*/  UIADD3 UR4, UPT, UPT, -UR5, UR4, URZ ;  /* 0x0000000405047290 */ /* 0x000fe4000fffe1ff */
[----:B------:R-:W-:Y:S02]  /*1710*/  UIMAD UR24, UR6, UR10, UR24 ;  /* 0x0000000a061872a4 */ /* 0x000fe4000f8e0218 */
[----:B------:R-:W-:-:S12]  /*1720*/  UIMAD UR20, UR4, UR12, UR20 ;  /* 0x0000000c041472a4 */ /* 0x000fd8000f8e0214 */
.L_x_19:
[----:B------:R-:W-:Y:S05]  /*1730*/  BRA.U !UP5, `(.L_x_20) ;  /* 0x000000010d0c7547 */ /* 0x000fea000b800000 */
[----:B------:R-:W-:Y:S01]  /*1740*/  UCGABAR_WAIT ;  /* 0x0000000000007dc7 */ /* 0x000fe20008000000 */
[----:B------:R-:W-:Y:S01]  /*1750*/  CCTL.IVALL ;  /* 0x00000000ff00798f */ /* 0x000fe20002000000 */
[----:B------:R-:W-:Y:S05]  /*1760*/  BRA `(.L_x_21) ;  /* 0x0000000000047947 */ /* 0x000fea0003800000 */
.L_x_20:
[----:B------:R-:W-:Y:S06]  /*1770*/  BAR.SYNC.DEFER_BLOCKING 0x0 ;  /* 0x0000000000007b1d */ /* 0x000fec0000010000 */
.L_x_21:
[----:B------:R-:W-:Y:S05]  /*1780*/  BRA.U UP0, `(.L_x_22) ;  /* 0x0000001100b87547 */ /* 0x000fea000b800000 */
[----:B------:R-:W1:Y:S01]  /*1790*/  LDCU UR6, c[0x0][0x38c] ;  /* 0x00007180ff0677ac */ /* 0x000e620008000800 */
[----:B------:R-:W-:Y:S01]  /*17a0*/  PLOP3.LUT P1, PT, PT, PT, UP3, 0x80, 0x8 ;  /* 0x000000000008781c */ /* 0x000fe20003f2f038 */
[----:B------:R-:W-:Y:S01]  /*17b0*/  IMAD.MOV.U32 R12, RZ, RZ, 0x1 ;  /* 0x00000001ff0c7424 */ /* 0x000fe200078e00ff */
[----:B------:R-:W-:Y:S02]  /*17c0*/  ISETP.NE.AND P2, PT, R0, RZ, P3 ;  /* 0x000000ff0000720c */ /* 0x000fe40001f45270 */
[----:B------:R-:W-:Y:S02]  /*17d0*/  CS2R R10, SRZ ;  /* 0x00000000000a7805 */ /* 0x000fe4000001ff00 */
[----:B------:R-:W-:Y:S01]  /*17e0*/  PLOP3.LUT P1, PT, P1, PT, PT, 0x8, 0x80 ;  /* 0x000000000080781c */ /* 0x000fe20000f2e170 */
[----:B------:R-:W-:Y:S01]  /*17f0*/  IMAD.MOV.U32 R9, RZ, RZ, RZ ;  /* 0x000000ffff097224 */ /* 0x000fe200078e00ff */
[----:B------:R-:W2:Y:S01]  /*1800*/  LDCU UR38, c[0x0][0x370] ;  /* 0x00006e00ff2677ac */ /* 0x000ea20008000800 */
[----:B------:R-:W-:Y:S01]  /*1810*/  IMAD.MOV.U32 R8, RZ, RZ, 0x1 ;  /* 0x00000001ff087424 */ /* 0x000fe200078e00ff */
[----:B------:R-:W3:Y:S01]  /*1820*/  LDCU.64 UR26, c[0x0][0x348] ;  /* 0x00006900ff1a77ac */ /* 0x000ee20008000a00 */
[----:B------:R-:W-:Y:S01]  /*1830*/  ULEA.HI UR42, UR22, UR44, URZ, 0x1a ;  /* 0x0000002c162a7291 */ /* 0x000fe2000f8fd0ff */
[----:B------:R-:W4:Y:S01]  /*1840*/  LDCU UR37, c[0x0][0x374] ;  /* 0x00006e80ff2577ac */ /* 0x000f220008000800 */
[----:B-1----:R-:W-:-:S02]  /*1850*/  UIADD3 UR5, UPT, UPT, UR6, 0x3f, URZ ;  /* 0x0000003f06057890 */ /* 0x002fc4000fffe0ff */
[----:B------:R-:W-:Y:S02]  /*1860*/  UIADD3 UR48, UPT, UPT, UR6, 0x7e, URZ ;  /* 0x0000007e06307890 */ /* 0x000fe4000fffe0ff */
[----:B------:R-:W-:Y:S01]  /*1870*/  USHF.R.S32.HI UR4, URZ, 0x1f, UR5 ;  /* 0x0000001fff047899 */ /* 0x000fe20008011405 */
[----:B------:R-:W-:-:S03]  /*1880*/  UMOV UR7, URZ ;  /* 0x000000ff00077c82 */ /* 0x000fc60008000000 */
[----:B------:R-:W-:Y:S02]  /*1890*/  ULEA.HI UR4, UR4, UR5, URZ, 0x6 ;  /* 0x0000000504047291 */ /* 0x000fe4000f8f30ff */
[----:B------:R-:W-:Y:S02]  /*18a0*/  UIADD3 UR5, UPT, UPT, UR6, -0x1, URZ ;  /* 0xffffffff06057890 */ /* 0x000fe4000fffe0ff */
[----:B------:R-:W-:Y:S02]  /*18b0*/  USHF.R.S32.HI UR40, URZ, 0x6, UR4 ;  /* 0x00000006ff287899 */ /* 0x000fe40008011404 */
[----:B------:R-:W-:Y:S02]  /*18c0*/  UISETP.GE.U32.AND UP1, UPT, UR5, -0x7f, UPT ;  /* 0xffffff810500788c */ /* 0x000fe4000bf26070 */
[----:B------:R-:W-:-:S04]  /*18d0*/  UISETP.LT.U32.AND UP0, UPT, UR40, 0x3, UPT ;  /* 0x000000032800788c */ /* 0x000fc8000bf01070 */
[----:B------:R-:W-:Y:S02]  /*18e0*/  USEL UR39, UR40, 0x3, UP0 ;  /* 0x0000000328277887 */ /* 0x000fe40008000000 */
[----:B------:R-:W-:Y:S02]  /*18f0*/  UISETP.NE.AND UP0, UPT, UR25, URZ, UPT ;  /* 0x000000ff1900728c */ /* 0x000fe4000bf05270 */
[----:B------:R-:W-:Y:S02]  /*1900*/  UIADD3 UR4, UPT, UPT, UR39, -0x1, URZ ;  /* 0xffffffff27047890 */ /* 0x000fe4000fffe0ff */
[----:B------:R-:W-:Y:S02]  /*1910*/  @UP1 UIADD3 UR4, UPT, UPT, UR39, URZ, URZ ;  /* 0x000000ff27041290 */ /* 0x000fe4000fffe0ff */
[----:B------:R-:W-:Y:S02]  /*1920*/  USEL UR23, UR46, 0x2, UP0 ;  /* 0x000000022e177887 */ /* 0x000fe40008000000 */
[----:B------:R-:W-:-:S02]  /*1930*/  UIADD3 UR43, UPT, UPT, UR40, -UR39, URZ ;  /* 0x80000027282b7290 */ /* 0x000fc4000fffe0ff */
[----:B------:R-:W-:Y:S02]  /*1940*/  UIADD3 UR25, UPT, UPT, UR4, 0x1, URZ ;  /* 0x0000000104197890 */ /* 0x000fe4000fffe0ff */
[----:B--234-:R-:W-:-:S12]  /*1950*/  UIADD3 UR41, UPT, UPT, -UR4, URZ, URZ ;  /* 0x000000ff04297290 */ /* 0x01cfd8000fffe1ff */
.L_x_42:
[----:B------:R-:W-:Y:S01]  /*1960*/  UISETP.NE.AND UP0, UPT, UR47, URZ, UPT ;  /* 0x000000ff2f00728c */ /* 0x000fe2000bf05270 */
[----:B------:R-:W1:Y:S08]  /*1970*/  S2UR UR47, SR_CgaCtaId ;  /* 0x00000000002f79c3 */ /* 0x000e700000008800 */
[----:B------:R-:W-:Y:S05]  /*1980*/  BRA.U UP0, `(.L_x_23) ;  /* 0x0000000100347547 */ /* 0x000fea000b800000 */
[----:B------:R-:W2:Y:S01]  /*1990*/  S2R R0, SR_CgaCtaId ;  /* 0x0000000000007919 */ /* 0x000ea20000008800 */
[----:B------:R-:W-:-:S04]  /*19a0*/  MOV R2, 0x400 ;  /* 0x0000040000027802 */ /* 0x000fc80000000f00 */
[----:B--2---:R-:W-:Y:S02]  /*19b0*/  LEA R0, R0, R2, 0x18 ;  /* 0x0000000200007211 */ /* 0x004fe400078ec0ff */
[----:B------:R-:W-:-:S03]  /*19c0*/  SHF.L.U32 R2, R8, 0x1f, RZ ;  /* 0x0000001f08027819 */ /* 0x000fc600000006ff */
[----:B------:R-:W-:-:S04]  /*19d0*/  IMAD R0, R9, 0x8, R0 ;  /* 0x0000000809007824 */ /* 0x000fc800078e0200 */
[----:B------:R-:W2:Y:S02]  /*19e0*/  SYNCS.PHASECHK.TRANS64.TRYWAIT P0, [R0+URZ+0xf0], R2 ;  /* 0x0000f002000075a7 */ /* 0x000ea400080011ff */
[----:B--2---:R-:W-:Y:S05]  /*19f0*/  @!P0 BRA `(.L_x_24) ;  /* 0x0000007000cc8947 */ /* 0x004fea0003800000 */
.L_x_148:
[----:B------:R-:W-:Y:S01]  /*1a00*/  VIADD R9, R9, 0x1 ;  /* 0x0000000109097836 */ /* 0x000fe20000000000 */
[----:B------:R2:W-:Y:S04]  /*1a10*/  SYNCS.ARRIVE.TRANS64.A1T0 RZ, [R0+URZ+0xe0], RZ ;  /* 0x0000e0ff00ff79a7 */ /* 0x0005e800081000ff */
[----:B------:R-:W-:-:S04]  /*1a20*/  ISETP.NE.AND P0, PT, R9, 0x2, PT ;  /* 0x000000020900780c */ /* 0x000fc80003f05270 */
[----:B------:R-:W-:Y:S02]  /*1a30*/  SEL R9, R9, RZ, P0 ;  /* 0x000000ff09097207 */ /* 0x000fe40000000000 */
[----:B--2---:R-:W-:-:S04]  /*1a40*/  SEL R0, RZ, 0x1, P0 ;  /* 0x00000001ff007807 */ /* 0x004fc80000000000 */
[----:B------:R-:W-:-:S07]  /*1a50*/  LOP3.LUT R8, R8, R0, RZ, 0x3c, !PT ;  /* 0x0000000008087212 */ /* 0x000fce00078e3cff */
.L_x_23:
[----:B------:R-:W-:Y:S01]  /*1a60*/  UMOV UR6, 0x400 ;  /* 0x0000040000067882 */ /* 0x000fe20000000000 */
[----:B------:R-:W-:Y:S01]  /*1a70*/  SHF.L.U32 R0, R12, 0x1f, RZ ;  /* 0x0000001f0c007819 */ /* 0x000fe200000006ff */
[----:B-1----:R-:W-:Y:S02]  /*1a80*/  ULEA UR6, UR47, UR6, 0x18 ;  /* 0x000000062f067291 */ /* 0x002fe4000f8ec0ff */
[----:B------:R-:W-:Y:S02]  /*1a90*/  UISETP.GE.U32.AND UP0, UPT, UR48, 0x7f, UPT ;  /* 0x0000007f3000788c */ /* 0x000fe4000bf06070 */
[----:B------:R-:W-:Y:S02]  /*1aa0*/  ULEA UR4, UR7, UR6, 0x3 ;  /* 0x0000000607047291 */ /* 0x000fe4000f8e18ff */
[----:B------:R-:W-:Y:S01]  /*1ab0*/  ULEA UR11, UR24, UR44, 0x7 ;  /* 0x0000002c180b7291 */ /* 0x000fe2000f8e38ff */
[----:B------:R-:W-:-:S06]  /*1ac0*/  UMOV UR13, URZ ;  /* 0x000000ff000d7c82 */ /* 0x000fcc0008000000 */
[----:B------:R1:W2:Y:S01]  /*1ad0*/  SYNCS.PHASECHK.TRANS64.TRYWAIT P0, [UR4+0x18], R0 ;  /* 0x00001800ff0075a7 */ /* 0x0002a20008001104 */
[----:B------:R-:W-:-:S04]  /*1ae0*/  ULEA.HI UR4, UR20, UR20, URZ, 0x1 ;  /* 0x0000001414047291 */ /* 0x000fc8000f8f08ff */
[----:B------:R-:W-:-:S04]  /*1af0*/  USHF.L.U32 UR4, UR4, 0x6, URZ ;  /* 0x0000000604047899 */ /* 0x000fc800080006ff */
[----:B------:R-:W-:-:S04]  /*1b00*/  ULOP3.LUT UR35, UR4, 0xffffff80, URZ, 0xc0, !UPT ;  /* 0xffffff8004237892 */ /* 0x000fc8000f8ec0ff */
[----:B------:R-:W-:Y:S01]  /*1b10*/  UIADD3 UR35, UPT, UPT, UR42, UR35, URZ ;  /* 0x000000232a237290 */ /* 0x000fe2000fffe0ff */
[----:B------:R-:W-:Y:S11]  /*1b20*/  BRA.U !UP0, `(.L_x_25) ;  /* 0x0000000108c47547 */ /* 0x000ff6000b800000 */
[----:B------:R-:W-:Y:S01]  /*1b30*/  UMOV UR16, UR41 ;  /* 0x0000002900107c82 */ /* 0x000fe20008000000 */
[----:B------:R-:W-:Y:S01]  /*1b40*/  UMOV UR4, UR7 ;  /* 0x0000000700047c82 */ /* 0x000fe20008000000 */
[----:B------:R-:W-:-:S05]  /*1b50*/  UMOV UR34, URZ ;  /* 0x000000ff00227c82 */ /* 0x000fca0008000000 */
.L_x_31:
[----:B------:R-:W-:Y:S01]  /*1b60*/  ULEA UR33, UR4, UR6, 0x3 ;  /* 0x0000000604217291 */ /* 0x000fe2000f8e18ff */
[----:B------:R-:W-:Y:S01]  /*1b70*/  @P3 MOV R2, 0x8000 ;  /* 0x0000800000023802 */ /* 0x000fe20000000f00 */
[----:B--234-:R-:W-:Y:S10]  /*1b80*/  @P0 BRA `(.L_x_26) ;  /* 0x00000000000c0947 */ /* 0x01cff40003800000 */
[----:B------:R-:W-:-:S04]  /*1b90*/  SHF.L.U32 R3, R12, 0x1f, RZ ;  /* 0x0000001f0c037819 */ /* 0x000fc800000006ff */
[----:B------:R-:W2:Y:S02]  /*1ba0*/  SYNCS.PHASECHK.TRANS64.TRYWAIT P0, [UR33+0x18], R3 ;  /* 0x00001803ff0075a7 */ /* 0x000ea40008001121 */
[----:B--2---:R-:W-:Y:S05]  /*1bb0*/  @!P0 BRA `(.L_x_27) ;  /* 0x0000007000708947 */ /* 0x004fea0003800000 */
.L_x_26:
[----:B------:R2:W-:Y:S01]  /*1bc0*/  @P3 SYNCS.ARRIVE.TRANS64 RZ, [UR33], R2 ;  /* 0x00000002ffff39a7 */ /* 0x0005e20008000021 */
[----:B------:R-:W-:Y:S02]  /*1bd0*/  ULOP3.LUT UR5, UR23, 0x2, URZ, 0xfc, !UPT ;  /* 0x0000000217057892 */ /* 0x000fe4000f8efcff */
[----:B------:R-:W-:Y:S02]  /*1be0*/  UIADD3 UR16, UPT, UPT, UR16, 0x1, URZ ;  /* 0x0000000110107890 */ /* 0x000fe4000fffe0ff */
[----:B------:R-:W-:Y:S02]  /*1bf0*/  UISETP.NE.AND UP0, UPT, UR5, 0x2, UPT ;  /* 0x000000020500788c */ /* 0x000fe4000bf05270 */
[----:B------:R-:W-:-:S07]  /*1c00*/  UISETP.NE.AND UP2, UPT, UR16, 0x1, UPT ;  /* 0x000000011000788c */ /* 0x000fce000bf45270 */
[----:B------:R-:W-:Y:S05]  /*1c10*/  BRA.U UP0, `(.L_x_28) ;  /* 0x0000000100047547 */ /* 0x000fea000b800000 */
[----:B------:R-:W-:Y:S05]  /*1c20*/  BPT.TRAP 0x1 ;  /* 0x000000040000795c */ /* 0x000fea0000300000 */
.L_x_28:
[----:B------:R-:W-:Y:S04]  /*1c30*/  BSSY.RECONVERGENT B0, `(.L_x_29) ;  /* 0x0000003000007945 */ /* 0x000fe80003800200 */
[----:B------:R-:W-:Y:S05]  /*1c40*/  @!P2 BRA `(.L_x_30) ;  /* 0x000000000004a947 */ /* 0x000fea0003800000 */
[----:B------:R-:W-:Y:S05]  /*1c50*/  BPT.TRAP 0x1 ;  /* 0x000000040000795c */ /* 0x000fea0000300000 */
.L_x_30:
[----:B------:R-:W-:Y:S05]  /*1c60*/  BSYNC.RECONVERGENT B0 ;  /* 0x0000000000007941 */ /* 0x000fea0003800200 */
.L_x_29:
[----:B------:R-:W-:Y:S02]  /*1c70*/  UIADD3 UR5, UPT, UPT, UR4, 0x1, URZ ;  /* 0x0000000104057890 */ /* 0x000fe4000fffe0ff */
[----:B------:R-:W-:Y:S02]  /*1c80*/  UIADD3 UR14, UP1, UPT, UR26, 0x80, URZ ;  /* 0x000000801a0e7890 */ /* 0x000fe4000ff3e0ff */
[----:B------:R-:W-:Y:S02]  /*1c90*/  UISETP.NE.AND UP0, UPT, UR5, 0x3, UPT ;  /* 0x000000030500788c */ /* 0x000fe4000bf05270 */
[----:B------:R-:W-:Y:S02]  /*1ca0*/  ULOP3.LUT UR33, UR33, 0xfefffff8, URZ, 0xc0, !UPT ;  /* 0xfefffff821217892 */ /* 0x000fe4000f8ec0ff */
[----:B------:R-:W-:Y:S02]  /*1cb0*/  USEL UR8, URZ, 0x1, UP0 ;  /* 0x00000001ff087887 */ /* 0x000fe40008000000 */
[----:B------:R-:W-:-:S02]  /*1cc0*/  USEL UR7, UR5, URZ, UP0 ;  /* 0x000000ff05077287 */ /* 0x000fc40008000000 */
[----:B------:R-:W-:Y:S02]  /*1cd0*/  UIADD3.X UR15, UPT, UPT, URZ, UR27, URZ, UP1, !UPT ;  /* 0x0000001bff0f7290 */ /* 0x000fe40008ffe4ff */
[----:B------:R-:W-:Y:S01]  /*1ce0*/  ULEA UR5, UR7, UR6, 0x3 ;  /* 0x0000000607057291 */ /* 0x000fe2000f8e18ff */
[----:B------:R-:W-:Y:S01]  /*1cf0*/  LOP3.LUT R12, R12, UR8, RZ, 0x3c, !PT ;  /* 0x000000080c0c7c12 */ /* 0x000fe2000f8e3cff */
[----:B------:R-:W-:Y:S02]  /*1d00*/  USHF.L.U32 UR8, UR4, 0xd, URZ ;  /* 0x0000000d04087899 */ /* 0x000fe400080006ff */
[----:B------:R-:W-:Y:S01]  /*1d10*/  UIADD3 UR4, UP0, UPT, UR26, 0x180, URZ ;  /* 0x000001801a047890 */ /* 0x000fe2000ff1e0ff */
[----:B-1----:R-:W-:Y:S01]  /*1d20*/  SHF.L.U32 R0, R12, 0x1f, RZ ;  /* 0x0000001f0c007819 */ /* 0x002fe200000006ff */
[----:B------:R-:W-:Y:S02]  /*1d30*/  ULEA UR32, UR22, UR8, 0x1 ;  /* 0x0000000816207291 */ /* 0x000fe4000f8e08ff */
[----:B------:R-:W-:Y:S01]  /*1d40*/  UPRMT UR13, URZ, 0x5410, UR21 ;  /* 0x00005410ff0d7896 */ /* 0x000fe20008000015 */
[----:B------:R3:W4:Y:S01]  /*1d50*/  SYNCS.PHASECHK.TRANS64.TRYWAIT P0, [UR5+0x18], R0 ;  /* 0x00001800ff0075a7 */ /* 0x0007220008001105 */
[----:B------:R-:W-:-:S02]  /*1d60*/  UIADD3 UR32, UPT, UPT, UR6, 0x4300, UR32 ;  /* 0x0000430006207890 */ /* 0x000fc4000fffe020 */
[----:B------:R-:W-:Y:S02]  /*1d70*/  UIADD3 UR8, UPT, UPT, UR6, 0xa300, UR8 ;  /* 0x0000a30006087890 */ /* 0x000fe4000fffe008 */
[----:B------:R-:W-:Y:S01]  /*1d80*/  UIADD3.X UR5, UPT, UPT, URZ, UR27, URZ, UP0, !UPT ;  /* 0x0000001bff057290 */ /* 0x000fe200087fe4ff */
[----:B------:R-:W-:Y:S01]  /*1d90*/  UMOV UR18, 0x0 ;  /* 0x0000000000127882 */ /* 0x000fe20000000000 */
[----:B------:R-:W-:Y:S01]  /*1da0*/  UMOV UR19, 0x10000000 ;  /* 0x1000000000137882 */ /* 0x000fe20000000000 */
[----:B------:R-:W-:Y:S01]  /*1db0*/  UMOV UR10, UR34 ;  /* 0x00000022000a7c82 */ /* 0x000fe20008000000 */
[----:B------:R-:W-:Y:S01]  /*1dc0*/  UMOV UR12, UR36 ;  /* 0x00000024000c7c82 */ /* 0x000fe20008000000 */
[----:B------:R-:W-:Y:S01]  /*1dd0*/  UMOV UR9, UR33 ;  /* 0x0000002100097c82 */ /* 0x000fe20008000000 */
[----:B------:R1:W-:Y:S03]  /*1de0*/  UTMALDG.3D.MULTICAST.2CTA [UR32], [UR14], UR13, desc[UR18] ;  /* 0x000012200e0073b4 */ /* 0x0003e6000821180d */
[----:B------:R2:W-:Y:S01]  /*1df0*/  UTMALDG.3D.2CTA [UR8], [UR4], desc[UR18] ;  /* 0x00001208040075b4 */ /* 0x0005e20008211000 */
[----:B-1----:R-:W-:Y:S01]  /*1e00*/  UIADD3 UR34, UPT, UPT, UR34, 0x40, URZ ;  /* 0x0000004022227890 */ /* 0x002fe2000fffe0ff */
[----:B------:R-:W-:Y:S01]  /*1e10*/  UMOV UR13, UR25 ;  /* 0x00000019000d7c82 */ /* 0x000fe20008000000 */
[----:B--2---:R-:W-:Y:S01]  /*1e20*/  UMOV UR4, UR7 ;  /* 0x0000000700047c82 */ /* 0x004fe20008000000 */
[----:B------:R-:W-:Y:S09]  /*1e30*/  BRA.U UP2, `(.L_x_31) ;  /* 0xfffffffd02487547 */ /* 0x000ff2000b83ffff */
.L_x_25:
[----:B------:R-:W-:Y:S01]  /*1e40*/  ULEA UR4, UR7, UR6, 0x3 ;  /* 0x0000000607047291 */ /* 0x000fe2000f8e18ff */
[----:B-1-3--:R-:W-:Y:S01]  /*1e50*/  SHF.L.U32 R0, R12, 0x1f, RZ ;  /* 0x0000001f0c007819 */ /* 0x00afe200000006ff */
[----:B------:R-:W-:Y:S01]  /*1e60*/  @!P1 SYNCS.ARRIVE.TRANS64.A1T0 RZ, [UR6+0x78], RZ ;  /* 0x000078ffffff99a7 */ /* 0x000fe20008100006 */
[----:B------:R-:W-:-:S06]  /*1e70*/  UISETP.GT.AND UP0, UPT, UR40, UR39, UPT ;  /* 0x000000272800728c */ /* 0x000fcc000bf04270 */
[----:B--2-4-:R1:W2:Y:S03]  /*1e80*/  SYNCS.PHASECHK.TRANS64.TRYWAIT P0, [UR4+0x18], R0 ;  /* 0x00001800ff0075a7 */ /* 0x0142a60008001104 */
[----:B------:R-:W-:Y:S05]  /*1e90*/  BRA.U !UP0, `(.L_x_32) ;  /* 0x0000000108c47547 */ /* 0x000fea000b800000 */
[----:B------:R-:W-:Y:S01]  /*1ea0*/  UIADD3 UR24, UPT, UPT, UR43, UR13, URZ ;  /* 0x0000000d2b187290 */ /* 0x000fe2000fffe0ff */
[----:B------:R-:W-:-:S11]  /*1eb0*/  UMOV UR4, UR7 ;  /* 0x0000000700047c82 */ /* 0x000fd60008000000 */
.L_x_38:
[----:B------:R-:W-:Y:S01]  /*1ec0*/  ULEA UR17, UR4, UR6, 0x3 ;  /* 0x0000000604117291 */ /* 0x000fe2000f8e18ff */
[----:B--2---:R-:W-:Y:S01]  /*1ed0*/  @P3 MOV R2, 0x8000 ;  /* 0x0000800000023802 */ /* 0x004fe20000000f00 */
[----:B--2-4-:R-:W-:Y:S10]  /*1ee0*/  @P0 BRA `(.L_x_33) ;  /* 0x00000000000c0947 */ /* 0x014ff40003800000 */
[----:B------:R-:W-:-:S04]  /*1ef0*/  SHF.L.U32 R3, R12, 0x1f, RZ ;  /* 0x0000001f0c037819 */ /* 0x000fc800000006ff */
[----:B------:R-:W2:Y:S02]  /*1f00*/  SYNCS.PHASECHK.TRANS64.TRYWAIT P0, [UR17+0x18], R3 ;  /* 0x00001803ff0075a7 */ /* 0x000ea40008001111 */
[----:B--2---:R-:W-:Y:S05]  /*1f10*/  @!P0 BRA `(.L_x_34) ;  /* 0x0000006c00b08947 */ /* 0x004fea0003800000 */
.L_x_33:
[----:B------:R2:W-:Y:S01]  /*1f20*/  @P3 SYNCS.ARRIVE.TRANS64 RZ, [UR17], R2 ;  /* 0x00000002ffff39a7 */ /* 0x0005e20008000011 */
[----:B------:R-:W-:-:S04]  /*1f30*/  ULOP3.LUT UR5, UR23, 0x2, URZ, 0xfc, !UPT ;  /* 0x0000000217057892 */ /* 0x000fc8000f8efcff */
[----:B------:R-:W-:-:S09]  /*1f40*/  UISETP.NE.AND UP0, UPT, UR5, 0x2, UPT ;  /* 0x000000020500788c */ /* 0x000fd2000bf05270 */
[----:B------:R-:W-:Y:S05]  /*1f50*/  BRA.U UP0, `(.L_x_35) ;  /* 0x0000000100047547 */ /* 0x000fea000b800000 */
[----:B------:R-:W-:Y:S05]  /*1f60*/  BPT.TRAP 0x1 ;  /* 0x000000040000795c */ /* 0x000fea0000300000 */
.L_x_35:
[----:B------:R-:W-:Y:S04]  /*1f70*/  BSSY.RECONVERGENT B0, `(.L_x_36) ;  /* 0x0000003000007945 */ /* 0x000fe80003800200 */
[----:B------:R-:W-:Y:S05]  /*1f80*/  @!P2 BRA `(.L_x_37) ;  /* 0x000000000004a947 */ /* 0x000fea0003800000 */
[----:B------:R-:W-:Y:S05]  /*1f90*/  BPT.TRAP 0x1 ;  /* 0x000000040000795c */ /* 0x000fea0000300000 */
.L_x_37:
[----:B------:R-:W-:Y:S05]  /*1fa0*/  BSYNC.RECONVERGENT B0 ;  /* 0x0000000000007941 */ /* 0x000fea0003800200 */
.L_x_36:
[----:B------:R-:W-:Y:S02]  /*1fb0*/  UIADD3 UR5, UPT, UPT, UR4, 0x1, URZ ;  /* 0x0000000104057890 */ /* 0x000fe4000fffe0ff */
[----:B------:R-:W-:Y:S02]  /*1fc0*/  USHF.L.U32 UR18, UR13, 0x6, URZ ;  /* 0x000000060d127899 */ /* 0x000fe400080006ff */
[----:B------:R-:W-:Y:S02]  /*1fd0*/  UISETP.NE.AND UP0, UPT, UR5, 0x3, UPT ;  /* 0x000000030500788c */ /* 0x000fe4000bf05270 */
[----:B------:R-:W-:Y:S02]  /*1fe0*/  ULOP3.LUT UR17, UR17, 0xfefffff8, URZ, 0xc0, !UPT ;  /* 0xfefffff811117892 */ /* 0x000fe4000f8ec0ff */
[----:B------:R-:W-:Y:S02]  /*1ff0*/  USEL UR8, URZ, 0x1, UP0 ;  /* 0x00000001ff087887 */ /* 0x000fe40008000000 */
[----:B------:R-:W-:-:S02]  /*2000*/  USEL UR7, UR5, URZ, UP0 ;  /* 0x000000ff05077287 */ /* 0x000fc40008000000 */
[----:B------:R-:W-:Y:S02]  /*2010*/  UIADD3 UR14, UP0, UPT, UR26, 0x180, URZ ;  /* 0x000001801a0e7890 */ /* 0x000fe4000ff1e0ff */
        /* <DEDUP_REMOVED lines=9> */
[----:B------:R-:W-:Y:S02]  /*20b0*/  UIADD3.X UR5, UPT, UPT, URZ, UR27, URZ, UP1, !UPT ;  /* 0x0000001bff057290 */ /* 0x000fe40008ffe4ff */
[----:B------:R-:W-:Y:S02]  /*20c0*/  UIADD3 UR8, UPT, UPT, UR6, 0xa300, UR8 ;  /* 0x0000a30006087890 */ /* 0x000fe4000fffe008 */
[----:B------:R-:W-:Y:S01]  /*20d0*/  UIADD3.X UR15, UPT, UPT, URZ, UR27, URZ, UP0, !UPT ;  /* 0x0000001bff0f7290 */ /* 0x000fe200087fe4ff */
[----:B------:R-:W-:Y:S01]  /*20e0*/  UMOV UR28, 0x0 ;  /* 0x00000000001c7882 */ /* 0x000fe20000000000 */
[----:B------:R-:W-:Y:S01]  /*20f0*/  UMOV UR29, 0x10000000 ;  /* 0x10000000001d7882 */ /* 0x000fe20000000000 */
[----:B------:R-:W-:Y:S01]  /*2100*/  UMOV UR19, UR35 ;  /* 0x0000002300137c82 */ /* 0x000fe20008000000 */
[----:B------:R-:W-:Y:S01]  /*2110*/  UMOV UR20, UR36 ;  /* 0x0000002400147c82 */ /* 0x000fe20008000000 */
[----:B------:R-:W-:Y:S01]  /*2120*/  UMOV UR12, UR36 ;  /* 0x00000024000c7c82 */ /* 0x000fe20008000000 */
[----:B------:R1:W-:Y:S01]  /*2130*/  UTMALDG.3D.MULTICAST.2CTA [UR16], [UR4], UR10, desc[UR28] ;  /* 0x00001c10040073b4 */ /* 0x0003e2000821180a */
[----:B------:R-:W-:Y:S01]  /*2140*/  UMOV UR9, UR17 ;  /* 0x0000001100097c82 */ /* 0x000fe20008000000 */
[----:B------:R-:W-:-:S04]  /*2150*/  UIADD3 UR13, UPT, UPT, UR13, 0x1, URZ ;  /* 0x000000010d0d7890 */ /* 0x000fc8000fffe0ff */
[----:B------:R-:W-:Y:S01]  /*2160*/  UISETP.NE.AND UP0, UPT, UR13, UR24, UPT ;  /* 0x000000180d00728c */ /* 0x000fe2000bf05270 */
[----:B-1----:R-:W-:Y:S01]  /*2170*/  UMOV UR10, UR18 ;  /* 0x00000012000a7c82 */ /* 0x002fe20008000000 */
[----:B------:R-:W-:Y:S01]  /*2180*/  UMOV UR4, UR7 ;  /* 0x0000000700047c82 */ /* 0x000fe20008000000 */
[----:B------:R3:W-:Y:S06]  /*2190*/  UTMALDG.3D.2CTA [UR8], [UR14], desc[UR28] ;  /* 0x00001c080e0075b4 */ /* 0x0007ec0008211000 */
[----:B---3--:R-:W-:Y:S05]  /*21a0*/  BRA.U UP0, `(.L_x_38) ;  /* 0xfffffffd00447547 */ /* 0x008fea000b83ffff */
.L_x_32:
[C---:B------:R-:W-:Y:S01]  /*21b0*/  LEA R3, R11.reuse, UR6, 0x3 ;  /* 0x000000060b037c11 */ /* 0x040fe2000f8e18ff */
[----:B------:R-:W-:Y:S01]  /*21c0*/  NOP ;  /* 0x0000000000007918 */ /* 0x000fe20000000000 */
[----:B-1----:R-:W-:Y:S02]  /*21d0*/  SHF.L.U32 R0, R10, 0x1f, RZ ;  /* 0x0000001f0a007819 */ /* 0x002fe400000006ff */
[----:B------:R-:W-:Y:S02]  /*21e0*/  LEA R4, R11, UR6, 0x4 ;  /* 0x000000060b047c11 */ /* 0x000fe4000f8e20ff */
[----:B--2-4-:R-:W1:Y:S02]  /*21f0*/  SYNCS.PHASECHK.TRANS64.TRYWAIT P0, [R3+URZ+0x80], R0 ;  /* 0x00008000030075a7 */ /* 0x014e6400080011ff */
[----:B-1----:R-:W-:Y:S05]  /*2200*/  @!P0 BRA `(.L_x_39) ;  /* 0x0000006c000c8947 */ /* 0x002fea0003800000 */
.L_x_151:
[----:B------:R-:W2:Y:S01]  /*2210*/  LDS.128 R4, [R4+0x110] ;  /* 0x0001100004047984 */ /* 0x000ea20000000c00 */
[----:B------:R-:W-:Y:S01]  /*2220*/  UISETP.GE.AND UP0, UPT, UR45, 0x1, UPT ;  /* 0x000000012d00788c */ /* 0x000fe2000bf06270 */
[----:B------:R-:W-:Y:S01]  /*2230*/  @!PT LDS RZ, [RZ] ;  /* 0x00000000fffff984 */ /* 0x000fe20000000800 */
[----:B------:R-:W-:Y:S01]  /*2240*/  @!PT LDS RZ, [RZ] ;  /* 0x00000000fffff984 */ /* 0x000fe20000000800 */
[----:B------:R-:W-:Y:S01]  /*2250*/  @!PT LDS RZ, [RZ] ;  /* 0x00000000fffff984 */ /* 0x000fe20000000800 */
[----:B------:R-:W-:Y:S01]  /*2260*/  @!PT LDS RZ, [RZ] ;  /* 0x00000000fffff984 */ /* 0x000fe20000000800 */
[----:B------:R3:W-:Y:S06]  /*2270*/  MEMBAR.ALL.CTA ;  /* 0x0000000000007992 */ /* 0x0007ec0000008000 */
[----:B---3--:R-:W3:Y:S01]  /*2280*/  FENCE.VIEW.ASYNC.S ;  /* 0x00000000000073c6 */ /* 0x008ee20000000000 */
[----:B--2---:R-:W-:-:S13]  /*2290*/  LOP3.LUT P0, RZ, R6, 0x1, RZ, 0xc0, !PT ;  /* 0x0000000106ff7812 */ /* 0x004fda000780c0ff */
[----:B---3--:R-:W-:Y:S01]  /*22a0*/  VOTEU.ANY UP1, P0 ;  /* 0x0000000000ff7886 */ /* 0x008fe20000020100 */
[----:B------:R-:W-:-:S13]  /*22b0*/  PLOP3.LUT P0, PT, PT, PT, UP1, 0x80, 0x8 ;  /* 0x000000000008781c */ /* 0x000fda0003f0f018 */
[----:B-1----:R-:W-:Y:S02]  /*22c0*/  @P0 LOP3.LUT R0, R5, 0xffff, RZ, 0xc0, !PT ;  /* 0x0000ffff05000812 */ /* 0x002fe400078ec0ff */
[----:B------:R-:W-:Y:S02]  /*22d0*/  @P0 MOV R2, R4 ;  /* 0x0000000400020202 */ /* 0x000fe40000000f00 */
[----:B------:R-:W-:Y:S01]  /*22e0*/  @P0 R2UR UR5, R0 ;  /* 0x00000000000502ca */ /* 0x000fe200000e0000 */
[----:B------:R-:W-:Y:S01]  /*22f0*/  VIADD R0, R3, 0x90 ;  /* 0x0000009003007836 */ /* 0x000fe20000000000 */
[----:B------:R-:W-:Y:S02]  /*2300*/  @P0 SHF.R.U32.HI R4, RZ, 0x10, R5 ;  /* 0x00000010ff040819 */ /* 0x000fe40000011605 */
[----:B------:R-:W-:Y:S02]  /*2310*/  @P0 R2UR UR8, R2 ;  /* 0x00000000020802ca */ /* 0x000fe400000e0000 */
[----:B------:R-:W-:-:S02]  /*2320*/  PRMT R0, RZ, 0x654, R0 ;  /* 0x00000654ff007816 */ /* 0x000fc40000000000 */
[----:B------:R-:W-:Y:S02]  /*2330*/  @P0 R2UR UR4, R4 ;  /* 0x00000000040402ca */ /* 0x000fe400000e0000 */
[----:B------:R1:W-:Y:S03]  /*2340*/  SYNCS.ARRIVE.TRANS64.RED.A1T0 RZ, [R0+URZ], RZ ;  /* 0x000000ff00ff79a7 */ /* 0x0003e600081004ff */
[----:B------:R-:W-:-:S04]  /*2350*/  @UP1 UMOV UR30, UR5 ;  /* 0x00000005001e1c82 */ /* 0x000fc80008000000 */
[----:B------:R-:W-:-:S04]  /*2360*/  @UP1 UMOV UR31, UR8 ;  /* 0x00000008001f1c82 */ /* 0x000fc80008000000 */
[----:B------:R-:W-:Y:S01]  /*2370*/  @UP1 UMOV UR36, UR4 ;  /* 0x0000000400241c82 */ /* 0x000fe20008000000 */
[----:B------:R-:W-:Y:S05]  /*2380*/  BRA.U !UP0, `(.L_x_40) ;  /* 0x0000000108d47547 */ /* 0x000fea000b800000 */
[----:B------:R-:W2:Y:S01]  /*2390*/  LDCU.128 UR12, c[0x0][0xb10] ;  /* 0x00016200ff0c77ac */ /* 0x000ea20008000c00 */
[----:B------:R-:W3:Y:S01]  /*23a0*/  LDCU UR24, c[0x0][0xb20] ;  /* 0x00016400ff1877ac */ /* 0x000ee20008000800 */
[----:B------:R-:W4:Y:S01]  /*23b0*/  LDCU UR20, c[0x0][0xb0c] ;  /* 0x00016180ff1477ac */ /* 0x000f220008000800 */
[----:B------:R-:W1:Y:S01]  /*23c0*/  LDCU.64 UR10, c[0x0][0xb28] ;  /* 0x00016500ff0a77ac */ /* 0x000e620008000a00 */
[----:B------:R-:W-:Y:S02]  /*23d0*/  UISETP.NE.AND UP3, UPT, UR45, 0x1, UPT ;  /* 0x000000012d00788c */ /* 0x000fe4000bf65270 */
[----:B--2---:R-:W-:Y:S02]  /*23e0*/  UIMAD.WIDE.U32 UR8, UR37, UR15, URZ ;  /* 0x0000000f250872a5 */ /* 0x004fe4000f8e00ff */
[----:B------:R-:W-:Y:S02]  /*23f0*/  UIMAD.WIDE.U32 UR4, UR38, UR12, URZ ;  /* 0x0000000c260472a5 */ /* 0x000fe4000f8e00ff */
[----:B------:R-:W-:-:S02]  /*2400*/  UISETP.NE.AND UP0, UPT, UR14, 0x1, UPT ;  /* 0x000000010e00788c */ /* 0x000fc4000bf05270 */
[----:B------:R-:W-:Y:S01]  /*2410*/  UIMAD.WIDE.U32 UR28, UR30, UR15, URZ ;  /* 0x0000000f1e1c72a5 */ /* 0x000fe2000f8e00ff */
[----:B------:R-:W-:Y:S02]  /*2420*/  UMOV UR8, UR9 ;  /* 0x0000000900087c82 */ /* 0x000fe40008000000 */
[----:B------:R-:W-:Y:S01]  /*2430*/  UMOV UR4, UR5 ;  /* 0x0000000500047c82 */ /* 0x000fe20008000000 */
[----:B---3--:R-:W-:Y:S02]  /*2440*/  USHF.R.U32.HI UR8, URZ, UR24, UR8 ;  /* 0x00000018ff087299 */ /* 0x008fe40008011608 */
[----:B----4-:R-:W-:Y:S02]  /*2450*/  UISETP.NE.AND UP2, UPT, UR20, 0x1, UPT ;  /* 0x000000011400788c */ /* 0x010fe4000bf45270 */
[----:B------:R-:W-:Y:S02]  /*2460*/  USHF.R.U32.HI UR4, URZ, UR13, UR4 ;  /* 0x0000000dff047299 */ /* 0x000fe40008011604 */
[----:B------:R-:W-:-:S02]  /*2470*/  USEL UR5, UR37, UR8, !UP0 ;  /* 0x0000000825057287 */ /* 0x000fc4000c000000 */
[----:B------:R-:W-:Y:S02]  /*2480*/  USEL UR8, UR38, UR4, !UP2 ;  /* 0x0000000426087287 */ /* 0x000fe4000d000000 */
[----:B-1----:R-:W-:Y:S01]  /*2490*/  UIMAD.WIDE.U32 UR16, UR5, UR10, URZ ;  /* 0x0000000a051072a5 */ /* 0x002fe2000f8e00ff */
[----:B------:R-:W-:Y:S01]  /*24a0*/  UMOV UR4, UR29 ;  /* 0x0000001d00047c82 */ /* 0x000fe20008000000 */
[----:B------:R-:W-:Y:S02]  /*24b0*/  UIMAD.WIDE.U32 UR18, UR31, UR12, URZ ;  /* 0x0000000c1f1272a5 */ /* 0x000fe4000f8e00ff */
[----:B------:R-:W-:-:S03]  /*24c0*/  UIMAD.WIDE.U32 UR28, UR8, UR10, URZ ;  /* 0x0000000a081c72a5 */ /* 0x000fc6000f8e00ff */
[----:B------:R-:W-:Y:S01]  /*24d0*/  UMOV UR16, UR17 ;  /* 0x0000001100107c82 */ /* 0x000fe20008000000 */
[----:B------:R-:W-:Y:S02]  /*24e0*/  USHF.R.U32.HI UR4, URZ, UR24, UR4 ;  /* 0x00000018ff047299 */ /* 0x000fe40008011604 */
[----:B------:R-:W-:Y:S01]  /*24f0*/  @UP3 USHF.R.U32.HI UR5, URZ, UR11, UR16 ;  /* 0x0000000bff053299 */ /* 0x000fe20008011610 */
[----:B------:R-:W-:Y:S01]  /*2500*/  UMOV UR18, UR19 ;  /* 0x0000001300127c82 */ /* 0x000fe20008000000 */
[----:B------:R-:W-:Y:S01]  /*2510*/  UMOV UR28, UR29 ;  /* 0x0000001d001c7c82 */ /* 0x000fe20008000000 */
[----:B------:R-:W-:Y:S02]  /*2520*/  USHF.R.U32.HI UR13, URZ, UR13, UR18 ;  /* 0x0000000dff0d7299 */ /* 0x000fe40008011612 */
[----:B------:R-:W-:Y:S02]  /*2530*/  USEL UR4, UR30, UR4, !UP0 ;  /* 0x000000041e047287 */ /* 0x000fe4000c000000 */
[----:B------:R-:W-:-:S02]  /*2540*/  @UP3 USHF.R.U32.HI UR8, URZ, UR11, UR28 ;  /* 0x0000000bff083299 */ /* 0x000fc4000801161c */
[----:B------:R-:W-:Y:S02]  /*2550*/  UIMAD UR9, UR45, UR5, URZ ;  /* 0x000000052d0972a4 */ /* 0x000fe4000f8e02ff */
[----:B------:R-:W-:Y:S02]  /*2560*/  USEL UR5, UR31, UR13, !UP2 ;  /* 0x0000000d1f057287 */ /* 0x000fe4000d000000 */
[----:B------:R-:W-:Y:S02]  /*2570*/  UIMAD UR12, UR45, UR8, URZ ;  /* 0x000000082d0c72a4 */ /* 0x000fe4000f8e02ff */
[----:B------:R-:W-:Y:S02]  /*2580*/  UISETP.GE.AND UP0, UPT, UR4, UR9, UPT ;  /* 0x000000090400728c */ /* 0x000fe4000bf06270 */
[----:B------:R-:W-:Y:S02]  /*2590*/  UIMAD.WIDE.U32 UR16, UR4, UR10, URZ ;  /* 0x0000000a041072a5 */ /* 0x000fe4000f8e00ff */
[----:B------:R-:W-:-:S02]  /*25a0*/  UISETP.GE.OR UP0, UPT, UR5, UR12, UP0 ;  /* 0x0000000c0500728c */ /* 0x000fc40008706670 */
        /* <DEDUP_REMOVED lines=19> */
.L_x_40:
[----:B------:R-:W2:Y:S02]  /*26e0*/  LDCU UR4, c[0x0][0xb30] ;  /* 0x00016600ff0477ac */ /* 0x000ea40008000800 */
[----:B--2---:R-:W-:-:S09]  /*26f0*/  UISETP.NE.AND UP0, UPT, UR4, 0x1, UPT ;  /* 0x000000010400788c */ /* 0x004fd2000bf05270 */
[----:B------:R-:W-:Y:S05]  /*2700*/  BRA.U UP0, `(.L_x_41) ;  /* 0x0000000100447547 */ /* 0x000fea000b800000 */
[----:B------:R-:W2:Y:S01]  /*2710*/  LDCU.128 UR12, c[0x0][0xb10] ;  /* 0x00016200ff0c77ac */ /* 0x000ea20008000c00 */
[----:B------:R-:W3:Y:S01]  /*2720*/  LDCU UR10, c[0x0][0xb0c] ;  /* 0x00016180ff0a77ac */ /* 0x000ee20008000800 */
[----:B------:R-:W4:Y:S01]  /*2730*/  LDCU UR11, c[0x0][0xb20] ;  /* 0x00016400ff0b77ac */ /* 0x000f220008000800 */
[----:B--2---:R-:W-:Y:S02]  /*2740*/  UIMAD.WIDE.U32 UR8, UR31, UR12, URZ ;  /* 0x0000000c1f0872a5 */ /* 0x004fe4000f8e00ff */
[----:B------:R-:W-:Y:S02]  /*2750*/  UIMAD.WIDE.U32 UR4, UR30, UR15, URZ ;  /* 0x0000000f1e0472a5 */ /* 0x000fe4000f8e00ff */
[----:B---3--:R-:W-:Y:S02]  /*2760*/  UISETP.NE.AND UP2, UPT, UR10, 0x1, UPT ;  /* 0x000000010a00788c */ /* 0x008fe4000bf45270 */
[----:B------:R-:W-:Y:S01]  /*2770*/  UISETP.NE.AND UP0, UPT, UR14, 0x1, UPT ;  /* 0x000000010e00788c */ /* 0x000fe2000bf05270 */
[----:B------:R-:W-:-:S02]  /*2780*/  UMOV UR8, UR9 ;  /* 0x0000000900087c82 */ /* 0x000fc40008000000 */
[----:B------:R-:W-:Y:S01]  /*2790*/  UMOV UR4, UR5 ;  /* 0x0000000500047c82 */ /* 0x000fe20008000000 */
[----:B------:R-:W-:Y:S02]  /*27a0*/  USHF.R.U32.HI UR13, URZ, UR13, UR8 ;  /* 0x0000000dff0d7299 */ /* 0x000fe40008011608 */
[----:B----4-:R-:W-:Y:S02]  /*27b0*/  USHF.R.U32.HI UR4, URZ, UR11, UR4 ;  /* 0x0000000bff047299 */ /* 0x010fe40008011604 */
[----:B------:R-:W-:Y:S02]  /*27c0*/  USEL UR5, UR31, UR13, !UP2 ;  /* 0x0000000d1f057287 */ /* 0x000fe4000d000000 */
[----:B------:R-:W-:-:S04]  /*27d0*/  USEL UR4, UR30, UR4, !UP0 ;  /* 0x000000041e047287 */ /* 0x000fc8000c000000 */
[----:B------:R-:W-:Y:S02]  /*27e0*/  UIADD3 UR8, UPT, UPT, UR5, -UR4, URZ ;  /* 0x8000000405087290 */ /* 0x000fe4000fffe0ff */
[----:B------:R-:W-:Y:S02]  /*27f0*/  UIADD3 UR4, UPT, UPT, -UR5, UR4, URZ ;  /* 0x0000000405047290 */ /* 0x000fe4000fffe1ff */
[----:B------:R-:W-:Y:S02]  /*2800*/  UIMAD UR30, UR8, UR14, UR30 ;  /* 0x0000000e081e72a4 */ /* 0x000fe4000f8e021e */
[----:B------:R-:W-:-:S12]  /*2810*/  UIMAD UR31, UR4, UR10, UR31 ;  /* 0x0000000a041f72a4 */ /* 0x000fd8000f8e021f */
.L_x_41:
[----:B------:R-:W-:Y:S01]  /*2820*/  VIADD R11, R11, 0x1 ;  /* 0x000000010b0b7836 */ /* 0x000fe20000000000 */
[----:B------:R-:W-:Y:S01]  /*2830*/  R2UR UR4, R50 ;  /* 0x00000000320472ca */ /* 0x000fe200000e0000 */
[----:B------:R-:W-:Y:S01]  /*2840*/  UIADD3 UR24, UPT, UPT, UR30, UR63, URZ ;  /* 0x0000003f1e187290 */ /* 0x000fe2000fffe0ff */
[----:B------:R-:W-:Y:S02]  /*2850*/  PLOP3.LUT P1, PT, PT, PT, PT, 0x80, 0x8 ;  /* 0x000000000008781c */ /* 0x000fe40003f2f070 */
[----:B------:R-:W-:-:S04]  /*2860*/  ISETP.NE.AND P0, PT, R11, 0x2, PT ;  /* 0x000000020b00780c */ /* 0x000fc80003f05270 */
[----:B-1----:R-:W-:Y:S02]  /*2870*/  SEL R0, RZ, 0x1, P0 ;  /* 0x00000001ff007807 */ /* 0x002fe40000000000 */
[----:B------:R-:W-:Y:S02]  /*2880*/  SEL R11, R11, RZ, P0 ;  /* 0x000000ff0b0b7207 */ /* 0x000fe40000000000 */
[----:B------:R-:W-:Y:S01]  /*2890*/  LOP3.LUT R10, R10, R0, RZ, 0x3c, !PT ;  /* 0x000000000a0a7212 */ /* 0x000fe200078e3cff */
[----:B------:R-:W-:Y:S01]  /*28a0*/  UIADD3 UR20, UPT, UPT, UR31, UR4, URZ ;  /* 0x000000041f147290 */ /* 0x000fe2000fffe0ff */
[----:B------:R-:W-:Y:S11]  /*28b0*/  BRA.U UP1, `(.L_x_42) ;  /* 0xfffffff101287547 */ /* 0x000ff6000b83ffff */
[----:B------:R-:W-:Y:S01]  /*28c0*/  UIADD3 UR6, UPT, UPT, UR6, 0x18, URZ ;  /* 0x0000001806067890 */ /* 0x000fe2000fffe0ff */
[----:B------:R-:W-:-:S03]  /*28d0*/  SHF.L.U32 R2, R12, 0x1f, RZ ;  /* 0x0000001f0c027819 */ /* 0x000fc600000006ff */
[----:B------:R-:W-:-:S09]  /*28e0*/  ULEA UR4, UR7, UR6, 0x3 ;  /* 0x0000000607047291 */ /* 0x000fd2000f8e18ff */
[----:B------:R-:W1:Y:S02]  /*28f0*/  SYNCS.PHASECHK.TRANS64.TRYWAIT P0, [UR4], R2 ;  /* 0x00000002ff0075a7 */ /* 0x000e640008001104 */
[----:B-1----:R-:W-:Y:S05]  /*2900*/  @!P0 BRA `(.L_x_43) ;  /* 0x0000006400608947 */ /* 0x002fea0003800000 */
.L_x_153:
[----:B------:R-:W-:-:S04]  /*2910*/  UIADD3 UR4, UPT, UPT, UR7, 0x1, URZ ;  /* 0x0000000107047890 */ /* 0x000fc8000fffe0ff */
[----:B------:R-:W-:-:S04]  /*2920*/  UISETP.NE.AND UP0, UPT, UR4, 0x3, UPT ;  /* 0x000000030400788c */ /* 0x000fc8000bf05270 */
[----:B------:R-:W-:Y:S02]  /*2930*/  USEL UR7, URZ, 0x1, UP0 ;  /* 0x00000001ff077887 */ /* 0x000fe40008000000 */
[----:B------:R-:W-:-:S04]  /*2940*/  USEL UR4, UR4, URZ, UP0 ;  /* 0x000000ff04047287 */ /* 0x000fc80008000000 */
[----:B------:R-:W-:Y:S01]  /*2950*/  ULEA UR5, UR4, UR6, 0x3 ;  /* 0x0000000604057291 */ /* 0x000fe2000f8e18ff */
[----:B------:R-:W-:-:S04]  /*2960*/  LOP3.LUT R12, R12, UR7, RZ, 0x3c, !PT ;  /* 0x000000070c0c7c12 */ /* 0x000fc8000f8e3cff */
[----:B-1----:R-:W-:-:S04]  /*2970*/  SHF.L.U32 R2, R12, 0x1f, RZ ;  /* 0x0000001f0c027819 */ /* 0x002fc800000006ff */
[----:B------:R-:W1:Y:S02]  /*2980*/  SYNCS.PHASECHK.TRANS64.TRYWAIT P0, [UR5], R2 ;  /* 0x00000002ff0075a7 */ /* 0x000e640008001105 */
[----:B-1----:R-:W-:Y:S05]  /*2990*/  @!P0 BRA `(.L_x_44) ;  /* 0x0000006400548947 */ /* 0x002fea0003800000 */
.L_x_155:
[----:B------:R-:W-:-:S04]  /*29a0*/  UIADD3 UR4, UPT, UPT, UR4, 0x1, URZ ;  /* 0x0000000104047890 */ /* 0x000fc8000fffe0ff */
[----:B------:R-:W-:-:S04]  /*29b0*/  UISETP.NE.AND UP0, UPT, UR4, 0x3, UPT ;  /* 0x000000030400788c */ /* 0x000fc8000bf05270 */
[----:B------:R-:W-:Y:S02]  /*29c0*/  USEL UR5, URZ, 0x1, UP0 ;  /* 0x00000001ff057887 */ /* 0x000fe40008000000 */
[----:B------:R-:W-:-:S04]  /*29d0*/  USEL UR4, UR4, URZ, UP0 ;  /* 0x000000ff04047287 */ /* 0x000fc80008000000 */
[----:B------:R-:W-:Y:S01]  /*29e0*/  ULEA UR4, UR4, UR6, 0x3 ;  /* 0x0000000604047291 */ /* 0x000fe2000f8e18ff */
[----:B-1----:R-:W-:-:S04]  /*29f0*/  LOP3.LUT R2, R12, UR5, RZ, 0x3c, !PT ;  /* 0x000000050c027c12 */ /* 0x002fc8000f8e3cff */
[----:B------:R-:W-:Y:S01]  /*2a00*/  SHF.L.U32 R2, R2, 0x1f, RZ ;  /* 0x0000001f02027819 */ /* 0x000fe200000006ff */
[----:B------:R-:W-:-:S07]  /*2a10*/  IMAD.U32 R0, RZ, RZ, UR4 ;  /* 0x00000004ff007e24 */ /* 0x000fce000f8e00ff */
.L_x_45:
[----:B-1----:R1:W2:Y:S02]  /*2a20*/  SYNCS.PHASECHK.TRANS64.TRYWAIT P0, [R0+URZ], R2 ;  /* 0x00000002000075a7 */ /* 0x0022a400080011ff */
[----:B--2---:R-:W-:Y:S05]  /*2a30*/  @!P0 NANOSLEEP.SYNCS 0x989680 ;  /* 0x009896800000895d */ /* 0x004fea0003900000 */
[----:B------:R-:W2:Y:S02]  /*2a40*/  @!P0 SYNCS.PHASECHK.TRANS64 P0, [R0+URZ], R2 ;  /* 0x00000002000085a7 */ /* 0x000ea400080010ff */
[----:B--2---:R-:W-:Y:S05]  /*2a50*/  @P0 EXIT ;  /* 0x000000000000094d */ /* 0x004fea0003800000 */
[----:B------:R-:W-:Y:S05]  /*2a60*/  BRA `(.L_x_45) ;  /* 0xfffffffc00ec7947 */ /* 0x000fea000383ffff */
.L_x_22:
[----:B------:R-:W-:-:S04]  /*2a70*/  UISETP.NE.AND UP0, UPT, UR47, URZ, UPT ;  /* 0x000000ff2f00728c */ /* 0x000fc8000bf05270 */
[----:B------:R-:W-:-:S09]  /*2a80*/  UISETP.NE.OR UP0, UPT, UR25, 0x1, UP0 ;  /* 0x000000011900788c */ /* 0x000fd20008705670 */
[----:B------:R-:W-:Y:S05]  /*2a90*/  BRA.U UP0, `(.L_x_46) ;  /* 0x0000000500487547 */ /* 0x000fea000b800000 */
[----:B------:R-:W-:Y:S01]  /*2aa0*/  ISETP.GE.U32.AND P2, PT, R0, 0x4, PT ;  /* 0x000000040000780c */ /* 0x000fe20003f46070 */
[----:B------:R-:W-:Y:S01]  /*2ab0*/  IMAD.MOV.U32 R12, RZ, RZ, 0x1 ;  /* 0x00000001ff0c7424 */ /* 0x000fe200078e00ff */
[----:B------:R-:W-:Y:S02]  /*2ac0*/  CS2R R10, SRZ ;  /* 0x00000000000a7805 */ /* 0x000fe4000001ff00 */
[----:B------:R-:W-:Y:S01]  /*2ad0*/  CS2R R8, SRZ ;  /* 0x0000000000087805 */ /* 0x000fe2000001ff00 */
[----:B------:R-:W-:Y:S01]  /*2ae0*/  UMOV UR6, 0x400 ;  /* 0x0000040000067882 */ /* 0x000fe20000000000 */
[----:B------:R-:W-:Y:S01]  /*2af0*/  UMOV UR5, URZ ;  /* 0x000000ff00057c82 */ /* 0x000fe20008000000 */
[----:B------:R-:W-:-:S12]  /*2b00*/  ULEA UR6, UR47, UR6, 0x18 ;  /* 0x000000062f067291 */ /* 0x000fd8000f8ec0ff */
.L_x_50:
[----:B------:R-:W-:Y:S02]  /*2b10*/  LEA R2, R8, UR6, 0x3 ;  /* 0x0000000608027c11 */ /* 0x000fe4000f8e18ff */
[----:B------:R-:W-:-:S03]  /*2b20*/  SHF.L.U32 R4, R9, 0x1f, RZ ;  /* 0x0000001f09047819 */ /* 0x000fc600000006ff */
[----:B------:R-:W-:Y:S01]  /*2b30*/  VIADD R5, R2, 0xf0 ;  /* 0x000000f002057836 */ /* 0x000fe20000000000 */
[----:B------:R-:W1:Y:S02]  /*2b40*/  SYNCS.PHASECHK.TRANS64.TRYWAIT P0, [R2+URZ+0xe0], R4 ;  /* 0x0000e004020075a7 */ /* 0x000e6400080011ff */
[----:B-1----:R-:W-:Y:S05]  /*2b50*/  @!P0 BRA `(.L_x_47) ;  /* 0x0000006000fc8947 */ /* 0x002fea0003800000 */
.L_x_156:
[----:B------:R-:W-:Y:S01]  /*2b60*/  ULEA UR4, UR5, UR6, 0x3 ;  /* 0x0000000605047291 */ /* 0x000fe2000f8e18ff */
[----:B-1----:R-:W-:Y:S01]  /*2b70*/  PRMT R2, RZ, 0x654, R5 ;  /* 0x00000654ff027816 */ /* 0x002fe20000000005 */
[----:B------:R-:W-:Y:S01]  /*2b80*/  @!P2 IMAD.MOV.U32 R4, RZ, RZ, 0x10 ;  /* 0x00000010ff04a424 */ /* 0x000fe200078e00ff */
[----:B------:R-:W-:Y:S01]  /*2b90*/  SHF.L.U32 R5, R12, 0x1f, RZ ;  /* 0x0000001f0c057819 */ /* 0x000fe200000006ff */
[----:B------:R-:W-:Y:S01]  /*2ba0*/  UIADD3 UR7, UPT, UPT, UR4, 0x80, URZ ;  /* 0x0000008004077890 */ /* 0x000fe2000fffe0ff */
[----:B------:R1:W-:Y:S05]  /*2bb0*/  SYNCS.ARRIVE.TRANS64.RED.A1T0 RZ, [R2+URZ], RZ ;  /* 0x000000ff02ff79a7 */ /* 0x0003ea00081004ff */
[----:B------:R-:W-:Y:S01]  /*2bc0*/  IMAD.U32 R6, RZ, RZ, UR7 ;  /* 0x00000007ff067e24 */ /* 0x000fe2000f8e00ff */
[----:B------:R-:W2:Y:S04]  /*2bd0*/  SYNCS.PHASECHK.TRANS64.TRYWAIT P0, [UR4+0x90], R5 ;  /* 0x00009005ff0075a7 */ /* 0x000ea80008001104 */
[----:B------:R-:W-:Y:S01]  /*2be0*/  PRMT R6, R0, 0x654, R6 ;  /* 0x0000065400067816 */ /* 0x000fe20000000006 */
[----:B-12---:R-:W-:Y:S06]  /*2bf0*/  @!P0 BRA `(.L_x_48) ;  /* 0x0000006000e88947 */ /* 0x006fec0003800000 */
.L_x_158:
[----:B------:R-:W-:Y:S01]  /*2c00*/  ULEA UR8, UR5, UR6, 0x4 ;  /* 0x0000000605087291 */ /* 0x000fe2000f8e20ff */
[----:B------:R-:W-:Y:S01]  /*2c10*/  SEL R3, R6, R3, !P2 ;  /* 0x0000000306037207 */ /* 0x000fe20005000000 */
[----:B------:R-:W-:Y:S01]  /*2c20*/  UIADD3 UR9, UPT, UPT, UR4, 0x80, URZ ;  /* 0x0000008004097890 */ /* 0x000fe2000fffe0ff */
[----:B-1----:R-:W-:Y:S01]  /*2c30*/  LEA R2, R11, UR6, 0x3 ;  /* 0x000000060b027c11 */ /* 0x002fe2000f8e18ff */
[----:B------:R-:W-:Y:S01]  /*2c40*/  UIADD3 UR8, UPT, UPT, UR8, 0x110, URZ ;  /* 0x0000011008087890 */ /* 0x000fe2000fffe0ff */
[----:B------:R1:W-:Y:S01]  /*2c50*/  @!P2 SYNCS.ARRIVE.TRANS64.RED RZ, [R3+URZ], R4 ;  /* 0x0000000403ffa9a7 */ /* 0x0003e200080004ff */
[----:B------:R-:W-:Y:S01]  /*2c60*/  UIADD3 UR4, UPT, UPT, UR5, 0x1, URZ ;  /* 0x0000000105047890 */ /* 0x000fe2000fffe0ff */
[----:B------:R-:W-:-:S03]  /*2c70*/  VIADD R8, R8, 0x1 ;  /* 0x0000000108087836 */ /* 0x000fc60000000000 */
[----:B------:R-:W-:Y:S02]  /*2c80*/  UISETP.NE.AND UP0, UPT, UR4, 0x2, UPT ;  /* 0x000000020400788c */ /* 0x000fe4000bf05270 */
[----:B------:R-:W-:Y:S01]  /*2c90*/  ISETP.NE.AND P0, PT, R8, 0x2, PT ;  /* 0x000000020800780c */ /* 0x000fe20003f05270 */
[----:B------:R-:W-:Y:S06]  /*2ca0*/  UGETNEXTWORKID.BROADCAST [UR8], [UR9] ;  /* 0x00000000080073ca */ /* 0x000fec0008000100 */
[----:B------:R-:W-:Y:S02]  /*2cb0*/  USEL UR7, URZ, 0x1, UP0 ;  /* 0x00000001ff077887 */ /* 0x000fe40008000000 */
[----:B------:R-:W-:-:S04]  /*2cc0*/  USEL UR5, UR4, URZ, UP0 ;  /* 0x000000ff04057287 */ /* 0x000fc80008000000 */
[----:B------:R-:W-:Y:S02]  /*2cd0*/  LOP3.LUT R12, R12, UR7, RZ, 0x3c, !PT ;  /* 0x000000070c0c7c12 */ /* 0x000fe4000f8e3cff */
[----:B-1----:R-:W-:-:S04]  /*2ce0*/  SHF.L.U32 R4, R10, 0x1f, RZ ;  /* 0x0000001f0a047819 */ /* 0x002fc800000006ff */
[----:B------:R-:W1:Y:S02]  /*2cf0*/  SYNCS.PHASECHK.TRANS64.TRYWAIT P1, [R2+URZ+0x80], R4 ;  /* 0x00008004020075a7 */ /* 0x000e6400080211ff */
[----:B-1----:R-:W-:Y:S05]  /*2d00*/  @!P1 BRA `(.L_x_49) ;  /* 0x0000006000bc9947 */ /* 0x002fea0003800000 */
.L_x_159:
[C---:B-1----:R-:W-:Y:S01]  /*2d10*/  LEA R4, R11.reuse, UR6, 0x4 ;  /* 0x000000060b047c11 */ /* 0x042fe2000f8e20ff */
[----:B------:R-:W-:Y:S01]  /*2d20*/  VIADD R2, R2, 0x90 ;  /* 0x0000009002027836 */ /* 0x000fe20000000000 */
[----:B------:R-:W-:Y:S01]  /*2d30*/  SEL R8, R8, RZ, P0 ;  /* 0x000000ff08087207 */ /* 0x000fe20000000000 */
[----:B------:R-:W-:-:S03]  /*2d40*/  VIADD R11, R11, 0x1 ;  /* 0x000000010b0b7836 */ /* 0x000fc60000000000 */
[----:B------:R-:W1:Y:S01]  /*2d50*/  LDS.128 R4, [R4+0x110] ;  /* 0x0001100004047984 */ /* 0x000e620000000c00 */
[----:B------:R-:W-:Y:S02]  /*2d60*/  PRMT R2, RZ, 0x654, R2 ;  /* 0x00000654ff027816 */ /* 0x000fe40000000002 */
[C---:B------:R-:W-:Y:S01]  /*2d70*/  ISETP.NE.AND P1, PT, R11.reuse, 0x2, PT ;  /* 0x000000020b00780c */ /* 0x040fe20003f25270 */
[----:B------:R-:W-:Y:S01]  /*2d80*/  @!PT LDS RZ, [RZ] ;  /* 0x00000000fffff984 */ /* 0x000fe20000000800 */
[----:B------:R-:W-:Y:S01]  /*2d90*/  @!PT LDS RZ, [RZ] ;  /* 0x00000000fffff984 */ /* 0x000fe20000000800 */
[----:B------:R-:W-:Y:S01]  /*2da0*/  @!PT LDS RZ, [RZ] ;  /* 0x00000000fffff984 */ /* 0x000fe20000000800 */
[----:B------:R-:W-:Y:S01]  /*2db0*/  @!PT LDS RZ, [RZ] ;  /* 0x00000000fffff984 */ /* 0x000fe20000000800 */
[----:B------:R2:W-:Y:S06]  /*2dc0*/  MEMBAR.ALL.CTA ;  /* 0x0000000000007992 */ /* 0x0005ec0000008000 */
[----:B--2---:R-:W2:Y:S01]  /*2dd0*/  FENCE.VIEW.ASYNC.S ;  /* 0x00000000000073c6 */ /* 0x004ea20000000000 */
[----:B------:R-:W-:Y:S01]  /*2de0*/  SEL R11, R11, RZ, P1 ;  /* 0x000000ff0b0b7207 */ /* 0x000fe20000800000 */
[----:B--2---:R2:W-:Y:S01]  /*2df0*/  SYNCS.ARRIVE.TRANS64.RED.A1T0 RZ, [R2+URZ], RZ ;  /* 0x000000ff02ff79a7 */ /* 0x0045e200081004ff */
[----:B-1----:R-:W-:-:S02]  /*2e00*/  LOP3.LUT P3, RZ, R6, 0x1, RZ, 0xc0, !PT ;  /* 0x0000000106ff7812 */ /* 0x002fc4000786c0ff */
[----:B------:R-:W-:-:S04]  /*2e10*/  SEL R4, RZ, 0x1, P1 ;  /* 0x00000001ff047807 */ /* 0x000fc80000800000 */
[----:B------:R-:W-:Y:S02]  /*2e20*/  LOP3.LUT R10, R10, R4, RZ, 0x3c, !PT ;  /* 0x000000040a0a7212 */ /* 0x000fe400078e3cff */
[----:B--2---:R-:W-:-:S04]  /*2e30*/  SEL R2, RZ, 0x1, P0 ;  /* 0x00000001ff027807 */ /* 0x004fc80000000000 */
[----:B------:R-:W-:Y:S01]  /*2e40*/  LOP3.LUT R9, R9, R2, RZ, 0x3c, !PT ;  /* 0x0000000209097212 */ /* 0x000fe200078e3cff */
[----:B------:R-:W-:Y:S06]  /*2e50*/  @P3 BRA `(.L_x_50) ;  /* 0xfffffffc002c3947 */ /* 0x000fec000383ffff */
[----:B------:R-:W-:Y:S01]  /*2e60*/  ULEA UR4, UR5, UR6, 0x3 ;  /* 0x0000000605047291 */ /* 0x000fe2000f8e18ff */
[----:B------:R-:W-:-:S08]  /*2e70*/  SHF.L.U32 R2, R12, 0x1f, RZ ;  /* 0x0000001f0c027819 */ /* 0x000fd000000006ff */
[----:B------:R-:W1:Y:S02]  /*2e80*/  SYNCS.PHASECHK.TRANS64 P0, [UR4+0x90], R2 ;  /* 0x00009002ff0075a7 */ /* 0x000e640008001004 */
[----:B-1----:R-:W-:Y:S05]  /*2e90*/  @P0 BRA `(.L_x_51) ;  /* 0x0000000000080947 */ /* 0x002fea0003800000 */
[----:B------:R-:W1:Y:S02]  /*2ea0*/  SYNCS.PHASECHK.TRANS64.TRYWAIT P0, [UR4+0x90], R2 ;  /* 0x00009002ff0075a7 */ /* 0x000e640008001104 */
[----:B-1----:R-:W-:Y:S05]  /*2eb0*/  @!P0 BRA `(.L_x_52) ;  /* 0x0000006000648947 */ /* 0x002fea0003800000 */
.L_x_51:
[----:B------:R-:W-:-:S04]  /*2ec0*/  UIADD3 UR7, UPT, UPT, UR5, 0x1, URZ ;  /* 0x0000000105077890 */ /* 0x000fc8000fffe0ff */
[----:B------:R-:W-:-:S04]  /*2ed0*/  UISETP.NE.AND UP0, UPT, UR7, 0x2, UPT ;  /* 0x000000020700788c */ /* 0x000fc8000bf05270 */
[----:B------:R-:W-:Y:S02]  /*2ee0*/  USEL UR8, URZ, 0x1, UP0 ;  /* 0x00000001ff087887 */ /* 0x000fe40008000000 */
[----:B------:R-:W-:-:S04]  /*2ef0*/  USEL UR7, UR7, URZ, UP0 ;  /* 0x000000ff07077287 */ /* 0x000fc80008000000 */
[----:B------:R-:W-:Y:S01]  /*2f00*/  ULEA UR7, UR7, UR6, 0x3 ;  /* 0x0000000607077291 */ /* 0x000fe2000f8e18ff */
[----:B-1----:R-:W-:-:S04]  /*2f10*/  LOP3.LUT R2, R12, UR8, RZ, 0x3c, !PT ;  /* 0x000000080c027c12 */ /* 0x002fc8000f8e3cff */
[----:B------:R-:W-:-:S04]  /*2f20*/  SHF.L.U32 R0, R2, 0x1f, RZ ;  /* 0x0000001f02007819 */ /* 0x000fc800000006ff */
[----:B------:R-:W1:Y:S02]  /*2f30*/  SYNCS.PHASECHK.TRANS64 P0, [UR7+0x90], R0 ;  /* 0x00009000ff0075a7 */ /* 0x000e640008001007 */
[----:B-1----:R-:W-:Y:S05]  /*2f40*/  @P0 EXIT ;  /* 0x000000000000094d */ /* 0x002fea0003800000 */
[----:B------:R-:W-:Y:S02]  /*2f50*/  SHF.L.U32 R2, R2, 0x1f, RZ ;  /* 0x0000001f02027819 */ /* 0x000fe400000006ff */
[----:B------:R-:W-:-:S07]  /*2f60*/  MOV R0, UR7 ;  /* 0x0000000700007c02 */ /* 0x000fce0008000f00 */
.L_x_53:
[----:B-1----:R1:W2:Y:S02]  /*2f70*/  SYNCS.PHASECHK.TRANS64.TRYWAIT P0, [R0+URZ+0x90], R2 ;  /* 0x00009002000075a7 */ /* 0x0022a400080011ff */
[----:B--2---:R-:W-:Y:S05]  /*2f80*/  @!P0 NANOSLEEP.SYNCS 0x989680 ;  /* 0x009896800000895d */ /* 0x004fea0003900000 */
[----:B------:R-:W2:Y:S02]  /*2f90*/  @!P0 SYNCS.PHASECHK.TRANS64 P0, [R0+URZ+0x90], R2 ;  /* 0x00009002000085a7 */ /* 0x000ea400080010ff */
[----:B--2---:R-:W-:Y:S05]  /*2fa0*/  @P0 EXIT ;  /* 0x000000000000094d */ /* 0x004fea0003800000 */
[----:B------:R-:W-:Y:S05]  /*2fb0*/  BRA `(.L_x_53) ;  /* 0xfffffffc00ec7947 */ /* 0x000fea000383ffff */
.L_x_46:
[----:B------:R-:W-:Y:S05]  /*2fc0*/  BRA.U UP4, `(.L_x_54) ;  /* 0x0000001104d87547 */ /* 0x000fea000b800000 */
[----:B------:R-:W-:Y:S01]  /*2fd0*/  UMOV UR4, 0x40 ;  /* 0x0000004000047882 */ /* 0x000fe20000000000 */
[----:B------:R-:W-:Y:S01]  /*2fe0*/  NOP ;  /* 0x0000000000007918 */ /* 0x000fe20000000000 */
[----:B------:R-:W-:Y:S01]  /*2ff0*/  ULEA UR5, UR47, UR4, 0x18 ;  /* 0x000000042f057291 */ /* 0x000fe2000f8ec0ff */
[----:B------:R-:W-:Y:S02]  /*3000*/  UMOV UR6, 0x400 ;  /* 0x0000040000067882 */ /* 0x000fe40000000000 */
[----:B------:R-:W-:-:S06]  /*3010*/  ULEA UR6, UR47, UR6, 0x18 ;  /* 0x000000062f067291 */ /* 0x000fcc000f8ec0ff */
[----:B------:R-:W1:Y:S02]  /*3020*/  LDS.U8 R0, [UR5+0x1c] ;  /* 0x00001c05ff007984 */ /* 0x000e640008000000 */
[----:B-1----:R-:W-:-:S13]  /*3030*/  ISETP.NE.AND P0, PT, R0, RZ, PT ;  /* 0x000000ff0000720c */ /* 0x002fda0003f05270 */
[----:B------:R-:W-:Y:S05]  /*3040*/  @P0 BRA `(.L_x_55) ;  /* 0x0000000400080947 */ /* 0x000fea0003800000 */
[----:B------:R-:W-:Y:S02]  /*3050*/  UISETP.NE.U32.AND UP1, UPT, UR48, 0x1, UPT ;  /* 0x000000013000788c */ /* 0x000fe4000bf25070 */
[----:B------:R-:W-:-:S07]  /*3060*/  UIADD3 UR7, UPT, UPT, UR5, 0x8, URZ ;  /* 0x0000000805077890 */ /* 0x000fce000fffe0ff */
[----:B------:R-:W-:Y:S05]  /*3070*/  BRA.U !UP1, `(.L_x_56) ;  /* 0x00000001099c7547 */ /* 0x000fea000b800000 */
[----:B------:R-:W-:Y:S01]  /*3080*/  ELECT P0, URZ, PT ;  /* 0x0000000000ff782f */ /* 0x000fe20003800000 */
[----:B------:R-:W-:-:S12]  /*3090*/  BSSY B0, `(.L_x_56) ;  /* 0x0000025000007945 */ /* 0x000fd80003800000 */
[----:B------:R-:W-:Y:S05]  /*30a0*/  @!P0 BRA `(.L_x_57) ;  /* 0x00000000008c8947 */ /* 0x000fea0003800000 */
[----:B------:R-:W-:-:S05]  /*30b0*/  UMOV UR4, 0x10 ;  /* 0x0000001000047882 */ /* 0x000fca0000000000 */
[----:B------:R-:W-:Y:S04]  /*30c0*/  DEPBAR.LE SB1, 0x36 ;  /* 0x00009d800000791a */ /* 0x000fe80000000000 */
[----:B------:R-:W1:Y:S02]  /*30d0*/  UTCATOMSWS.2CTA.FIND_AND_SET.ALIGN UP0, UR4, UR4 ;  /* 0x00000004000475e3 */ /* 0x000e640008200800 */
[----:B-1----:R-:W-:Y:S01]  /*30e0*/  MOV R10, UR4 ;  /* 0x00000004000a7c02 */ /* 0x002fe20008000f00 */
[----:B------:R-:W-:Y:S06]  /*30f0*/  BRA.U UP0, `(.L_x_58) ;  /* 0x0000000100187547 */ /* 0x000fec000b800000 */
.L_x_59:
[----:B------:R-:W-:Y:S05]  /*3100*/  NANOSLEEP 0x64 ;  /* 0x000000640000795d */ /* 0x000fea0003800000 */
[----:B------:R-:W-:-:S05]  /*3110*/  UMOV UR4, 0x10 ;  /* 0x0000001000047882 */ /* 0x000fca0000000000 */
[----:B------:R-:W-:Y:S04]  /*3120*/  DEPBAR.LE SB1, 0x36 ;  /* 0x00009d800000791a */ /* 0x000fe80000000000 */
[----:B------:R-:W1:Y:S02]  /*3130*/  UTCATOMSWS.2CTA.FIND_AND_SET.ALIGN UP0, UR4, UR4 ;  /* 0x00000004000475e3 */ /* 0x000e640008200800 */
[----:B-1----:R-:W-:Y:S01]  /*3140*/  MOV R10, UR4 ;  /* 0x00000004000a7c02 */ /* 0x002fe20008000f00 */
[----:B------:R-:W-:Y:S05]  /*3150*/  BRA.U !UP0, `(.L_x_59) ;  /* 0xfffffffd08e87547 */ /* 0x000fea000b83ffff */
.L_x_58:
[----:B------:R-:W1:Y:S01]  /*3160*/  LDS R6, [UR5+0x10] ;  /* 0x00001005ff067984 */ /* 0x000e620008000800 */
[----:B------:R-:W-:Y:S01]  /*3170*/  IMAD.U32 R0, RZ, RZ, UR6 ;  /* 0x00000006ff007e24 */ /* 0x000fe2000f8e00ff */
[----:B------:R-:W-:-:S03]  /*3180*/  MOV R4, UR49 ;  /* 0x0000003100047c02 */ /* 0x000fc60008000f00 */
[----:B------:R-:W-:Y:S01]  /*3190*/  VIADD R0, R0, 0x130 ;  /* 0x0000013000007836 */ /* 0x000fe20000000000 */
[----:B-1----:R-:W-:-:S04]  /*31a0*/  SHF.L.U32 R6, R6, 0x1f, RZ ;  /* 0x0000001f06067819 */ /* 0x002fc800000006ff */
[----:B------:R-:W1:Y:S02]  /*31b0*/  SYNCS.PHASECHK.TRANS64.TRYWAIT P0, [UR5+0x8], R6 ;  /* 0x00000806ff0075a7 */ /* 0x000e640008001105 */
[----:B-1----:R-:W-:Y:S05]  /*31c0*/  @P0 BRA `(.L_x_60) ;  /* 0x0000000000080947 */ /* 0x002fea0003800000 */
[----:B------:R-:W1:Y:S02]  /*31d0*/  SYNCS.PHASECHK.TRANS64.TRYWAIT P0, [UR5+0x8], R6 ;  /* 0x00000806ff0075a7 */ /* 0x000e640008001105 */
[----:B-1----:R-:W-:Y:S05]  /*31e0*/  @!P0 BRA `(.L_x_61) ;  /* 0x0000005c00b08947 */ /* 0x002fea0003800000 */
.L_x_60:
[----:B------:R-:W-:Y:S01]  /*31f0*/  PRMT R4, R4, 0x654, R0 ;  /* 0x0000065404047816 */ /* 0x000fe20000000000 */
[----:B------:R-:W-:Y:S01]  /*3200*/  HFMA2 R0, -RZ, RZ, 0, 5.9604644775390625e-08 ;  /* 0x00000001ff007431 */ /* 0x000fe200000001ff */
[----:B------:R-:W-:Y:S01]  /*3210*/  UPRMT UR4, UR49, 0x654, UR7 ;  /* 0x0000065431047896 */ /* 0x000fe20008000007 */
[----:B------:R-:W-:Y:S02]  /*3220*/  IMAD.MOV.U32 R8, RZ, RZ, 0xffff ;  /* 0x0000ffffff087424 */ /* 0x000fe400078e00ff */
[----:B-1----:R-:W-:Y:S02]  /*3230*/  IMAD.MOV.U32 R6, RZ, RZ, 0x4 ;  /* 0x00000004ff067424 */ /* 0x002fe400078e00ff */
[----:B------:R-:W-:Y:S01]  /*3240*/  IMAD.SHL.U32 R9, R10, 0x20, RZ ;  /* 0x000000200a097824 */ /* 0x000fe200078e00ff */
[----:B------:R-:W-:Y:S02]  /*3250*/  MOV R5, UR4 ;  /* 0x0000000400057c02 */ /* 0x000fe40008000f00 */
[-C--:B------:R-:W-:Y:S01]  /*3260*/  SHF.L.U32 R8, R8, R10.reuse, RZ ;  /* 0x0000000a08087219 */ /* 0x080fe200000006ff */
[----:B------:R1:W-:Y:S01]  /*3270*/  SYNCS.ARRIVE.TRANS64.RED RZ, [UR4], R6 ;  /* 0x00000006ffff79a7 */ /* 0x0003e20008000404 */
[----:B------:R-:W-:Y:S01]  /*3280*/  SHF.L.U32 R7, R0, R10, RZ ;  /* 0x0000000a00077219 */ /* 0x000fe200000006ff */
[----:B------:R1:W-:Y:S04]  /*3290*/  STS [UR6+0x130], R9 ;  /* 0x00013009ff007988 */ /* 0x0003e80008000806 */
[----:B------:R1:W-:Y:S04]  /*32a0*/  STAS [R4.64], R10 ;  /* 0x0000000a04007dbd */ /* 0x0003e8000c0008ff */
[----:B------:R1:W-:Y:S04]  /*32b0*/  ATOMS.OR RZ, [UR5+0x14], R8 ;  /* 0x00001408ffff798c */ /* 0x0003e8000b000005 */
[----:B------:R1:W-:Y:S04]  /*32c0*/  ATOMS.OR RZ, [UR5+0x18], R7 ;  /* 0x00001807ffff798c */ /* 0x0003e8000b000005 */
[----:B------:R1:W-:Y:S02]  /*32d0*/  ATOMS.XOR RZ, [UR5+0x10], R0 ;  /* 0x00001000ffff798c */ /* 0x0003e4000b800005 */
.L_x_57:
[----:B------:R-:W-:Y:S05]  /*32e0*/  BSYNC B0 ;  /* 0x0000000000007941 */ /* 0x000fea0003800000 */
.L_x_56:
[----:B------:R-:W-:Y:S05]  /*32f0*/  BRA.U UP1, `(.L_x_62) ;  /* 0x00000001016c7547 */ /* 0x000fea000b800000 */
[----:B------:R-:W-:-:S03]  /*3300*/  UMOV UR4, 0xffffffff ;  /* 0xffffffff00047882 */ /* 0x000fc60000000000 */
[----:B------:R-:W-:Y:S05]  /*3310*/  BRA.DIV UR4, `(.L_x_63) ;  /* 0x0000005e047c7947 */ /* 0x000fea000b800000 */
[----:B------:R-:W-:-:S13]  /*3320*/  ELECT P6, URZ, PT ;  /* 0x0000000000ff782f */ /* 0x000fda00038c0000 */
.L_x_163:
[----:B------:R-:W-:Y:S05]  /*3330*/  @!P6 BRA `(.L_x_62) ;  /* 0x00000000005ce947 */ /* 0x000fea0003800000 */
[----:B-1----:R-:W1:Y:S02]  /*3340*/  LDS R4, [UR5+0x10] ;  /* 0x00001005ff047984 */ /* 0x002e640008000800 */
[----:B-1----:R-:W-:-:S04]  /*3350*/  SHF.L.U32 R4, R4, 0x1f, RZ ;  /* 0x0000001f04047819 */ /* 0x002fc800000006ff */
[----:B------:R-:W1:Y:S02]  /*3360*/  SYNCS.PHASECHK.TRANS64.TRYWAIT P0, [UR5+0x8], R4 ;  /* 0x00000804ff0075a7 */ /* 0x000e640008001105 */
[----:B-1----:R-:W-:Y:S05]  /*3370*/  @P0 BRA `(.L_x_64) ;  /* 0x0000000000080947 */ /* 0x002fea0003800000 */
[----:B------:R-:W1:Y:S02]  /*3380*/  SYNCS.PHASECHK.TRANS64.TRYWAIT P0, [UR5+0x8], R4 ;  /* 0x00000804ff0075a7 */ /* 0x000e640008001105 */
[----:B-1----:R-:W-:Y:S05]  /*3390*/  @!P0 BRA `(.L_x_65) ;  /* 0x0000005c007c8947 */ /* 0x002fea0003800000 */
.L_x_64:
[----:B------:R-:W2:Y:S01]  /*33a0*/  LDS R6, [UR6+0x130] ;  /* 0x00013006ff067984 */ /* 0x000ea20008000800 */
[----:B-1----:R-:W-:Y:S02]  /*33b0*/  HFMA2 R0, -RZ, RZ, 0, 5.9604644775390625e-08 ;  /* 0x00000001ff007431 */ /* 0x002fe400000001ff */
[----:B------:R-:W-:Y:S01]  /*33c0*/  IMAD.MOV.U32 R4, RZ, RZ, 0xffff ;  /* 0x0000ffffff047424 */ /* 0x000fe200078e00ff */
[----:B------:R-:W-:Y:S01]  /*33d0*/  UPRMT UR4, UR49, 0x654, UR7 ;  /* 0x0000065431047896 */ /* 0x000fe20008000007 */
[----:B--2---:R-:W-:-:S03]  /*33e0*/  IMAD.SHL.U32 R5, R6, 0x20, RZ ;  /* 0x0000002006057824 */ /* 0x004fc600078e00ff */
[-C--:B------:R-:W-:Y:S02]  /*33f0*/  SHF.L.U32 R4, R4, R6.reuse, RZ ;  /* 0x0000000604047219 */ /* 0x080fe400000006ff */
[----:B------:R-:W-:Y:S01]  /*3400*/  SHF.L.U32 R6, R0, R6, RZ ;  /* 0x0000000600067219 */ /* 0x000fe200000006ff */
[----:B------:R2:W-:Y:S04]  /*3410*/  STS [UR6+0x130], R5 ;  /* 0x00013005ff007988 */ /* 0x0005e80008000806 */
[----:B------:R2:W-:Y:S04]  /*3420*/  ATOMS.OR RZ, [UR5+0x14], R4 ;  /* 0x00001404ffff798c */ /* 0x0005e8000b000005 */
[----:B------:R2:W-:Y:S01]  /*3430*/  ATOMS.OR RZ, [UR5+0x18], R6 ;  /* 0x00001806ffff798c */ /* 0x0005e2000b000005 */
[----:B------:R-:W-:Y:S03]  /*3440*/  SYNCS.ARRIVE.TRANS64.RED.A1T0 RZ, [UR4], RZ ;  /* 0x000000ffffff79a7 */ /* 0x000fe60008100404 */
[----:B------:R2:W-:Y:S01]  /*3450*/  ATOMS.XOR RZ, [UR5+0x10], R0 ;  /* 0x00001000ffff798c */ /* 0x0005e2000b800005 */
[----:B------:R-:W-:Y:S05]  /*3460*/  BRA `(.L_x_62) ;  /* 0x0000000000107947 */ /* 0x000fea0003800000 */
.L_x_55:
[----:B------:R-:W-:Y:S02]  /*3470*/  MOV R0, 0xffffffff ;  /* 0xffffffff00007802 */ /* 0x000fe40000000f00 */
[----:B------:R-:W-:-:S03]  /*3480*/  MOV R4, 0x34b0 ;  /* 0x000034b000047802 */ /* 0x000fc60000000f00 */
[----:B------:R1:W-:Y:S04]  /*3490*/  STS [UR6+0x130], R0 ;  /* 0x00013000ff007988 */ /* 0x0003e80008000806 */
[----:B-1---5:R-:W-:Y:S05]  /*34a0*/  CALL.REL.NOINC `($__internal_1_$__cuda_sm10x_tcgen05_guardrail_trap_phase_invalid_during_alloc) ;  /* 0x0000006400507944 */ /* 0x022fea0003c00000 */
.L_x_62:
[----:B------:R-:W-:Y:S05]  /*34b0*/  WARPSYNC.ALL ;  /* 0x0000000000007948 */ /* 0x000fea0003800000 */
[----:B------:R-:W3:Y:S01]  /*34c0*/  S2UR UR4, SR_CgaCtaId ;  /* 0x00000000000479c3 */ /* 0x000ee20000008800 */
[----:B------:R-:W-:Y:S01]  /*34d0*/  UMOV UR26, 0x400 ;  /* 0x00000400001a7882 */ /* 0x000fe20000000000 */
[----:B------:R-:W-:-:S06]  /*34e0*/  NOP ;  /* 0x0000000000007918 */ /* 0x000fcc0000000000 */
[----:B------:R-:W-:Y:S06]  /*34f0*/  BAR.ARV 0x6, 0xa0 ;  /* 0x0182800000007b1d */ /* 0x000fec0000002000 */
[----:B------:R-:W4:Y:S01]  /*3500*/  LDCU UR6, c[0x0][0x38c] ;  /* 0x00007180ff0677ac */ /* 0x000f220008000800 */
[----:B------:R-:W-:Y:S01]  /*3510*/  LOP3.LUT R3, R3, 0xffff, RZ, 0xc0, !PT ;  /* 0x0000ffff03037812 */ /* 0x000fe200078ec0ff */
[----:B-1----:R-:W-:Y:S01]  /*3520*/  IMAD.MOV.U32 R9, RZ, RZ, 0x1 ;  /* 0x00000001ff097424 */ /* 0x002fe200078e00ff */
[----:B------:R-:W-:Y:S01]  /*3530*/  LOP3.LUT R2, R2, 0xffff, RZ, 0xc0, !PT ;  /* 0x0000ffff02027812 */ /* 0x000fe200078ec0ff */
[----:B------:R-:W-:Y:S01]  /*3540*/  IMAD.MOV.U32 R8, RZ, RZ, RZ ;  /* 0x000000ffff087224 */ /* 0x000fe200078e00ff */
[----:B------:R-:W-:Y:S01]  /*3550*/  R2UR UR28, R3 ;  /* 0x00000000031c72ca */ /* 0x000fe200000e0000 */
[----:B------:R-:W-:Y:S01]  /*3560*/  UMOV UR32, URZ ;  /* 0x000000ff00207c82 */ /* 0x000fe20008000000 */
[----:B------:R-:W-:-:S02]  /*3570*/  R2UR UR42, R2 ;  /* 0x00000000022a72ca */ /* 0x000fc400000e0000 */
[----:B------:R-:W-:Y:S01]  /*3580*/  CS2R R2, SRZ ;  /* 0x0000000000027805 */ /* 0x000fe2000001ff00 */
[----:B------:R-:W-:Y:S01]  /*3590*/  UMOV UR23, URZ ;  /* 0x000000ff00177c82 */ /* 0x000fe20008000000 */
[----:B---3--:R-:W-:Y:S01]  /*35a0*/  ULEA UR26, UR4, UR26, 0x18 ;  /* 0x0000001a041a7291 */ /* 0x008fe2000f8ec0ff */
[----:B------:R-:W-:Y:S01]  /*35b0*/  UMOV UR22, URZ ;  /* 0x000000ff00167c82 */ /* 0x000fe20008000000 */
[----:B------:R-:W-:Y:S02]  /*35c0*/  UISETP.NE.AND UP3, UPT, UR48, URZ, UPT ;  /* 0x000000ff3000728c */ /* 0x000fe4000bf65270 */
[----:B------:R-:W-:Y:S02]  /*35d0*/  UIADD3 UR5, UPT, UPT, UR26, 0x4300, URZ ;  /* 0x000043001a057890 */ /* 0x000fe4000fffe0ff */
[----:B------:R-:W-:-:S03]  /*35e0*/  UIADD3 UR4, UPT, UPT, UR26, 0xa300, URZ ;  /* 0x0000a3001a047890 */ /* 0x000fc6000fffe0ff */
[----:B--2---:R-:W1:Y:S01]  /*35f0*/  LDS R0, [UR26+0x130] ;  /* 0x0001301aff007984 */ /* 0x004e620008000800 */
[----:B----4-:R-:W-:Y:S02]  /*3600*/  UIADD3 UR6, UPT, UPT, UR6, 0x3f, URZ ;  /* 0x0000003f06067890 */ /* 0x010fe4000fffe0ff */
[----:B------:R-:W-:Y:S02]  /*3610*/  USHF.R.U32.HI UR5, URZ, 0x4, UR5 ;  /* 0x00000004ff057899 */ /* 0x000fe40008011605 */
[----:B------:R-:W-:Y:S02]  /*3620*/  USHF.R.S32.HI UR33, URZ, 0x1f, UR6 ;  /* 0x0000001fff217899 */ /* 0x000fe40008011406 */
[----:B------:R-:W-:Y:S02]  /*3630*/  USHF.R.U32.HI UR4, URZ, 0x4, UR4 ;  /* 0x00000004ff047899 */ /* 0x000fe40008011604 */
[----:B------:R-:W-:Y:S02]  /*3640*/  ULEA.HI UR33, UR33, UR6, URZ, 0x6 ;  /* 0x0000000621217291 */ /* 0x000fe4000f8f30ff */
[----:B------:R-:W-:-:S02]  /*3650*/  ULOP3.LUT UR5, UR5, 0x3fff, URZ, 0xc0, !UPT ;  /* 0x00003fff05057892 */ /* 0x000fc4000f8ec0ff */
[----:B------:R-:W-:Y:S02]  /*3660*/  USHF.R.S32.HI UR33, URZ, 0x6, UR33 ;  /* 0x00000006ff217899 */ /* 0x000fe40008011421 */
[----:B------:R-:W-:Y:S02]  /*3670*/  ULOP3.LUT UR30, UR4, 0x3fff, URZ, 0xc0, !UPT ;  /* 0x00003fff041e7892 */ /* 0x000fe4000f8ec0ff */
[----:B------:R-:W-:Y:S01]  /*3680*/  UISETP.LT.AND UP0, UPT, UR33, 0x1, UPT ;  /* 0x000000012100788c */ /* 0x000fe2000bf01270 */
[----:B------:R-:W-:Y:S01]  /*3690*/  UMOV UR40, 0x0 ;  /* 0x0000000000287882 */ /* 0x000fe20000000000 */
[----:B------:R-:W-:Y:S01]  /*36a0*/  UMOV UR41, 0x8200010 ;  /* 0x0820001000297882 */ /* 0x000fe20000000000 */
[----:B------:R-:W-:Y:S02]  /*36b0*/  ULOP3.LUT UR29, UR5, 0x10000, URZ, 0xfc, !UPT ;  /* 0x00010000051d7892 */ /* 0x000fe4000f8efcff */
[----:B------:R-:W-:Y:S02]  /*36c0*/  ULOP3.LUT UR30, UR30, 0x10000, URZ, 0xfc, !UPT ;  /* 0x000100001e1e7892 */ /* 0x000fe4000f8efcff */
[----:B------:R-:W-:Y:S01]  /*36d0*/  USEL UR43, UR33, 0x1, !UP0 ;  /* 0x00000001212b7887 */ /* 0x000fe2000c000000 */
[----:B------:R-:W-:Y:S01]  /*36e0*/  UMOV UR38, 0x0 ;  /* 0x0000000000267882 */ /* 0x000fe20000000000 */
[----:B------:R-:W-:Y:S01]  /*36f0*/  UMOV UR39, 0x8200010 ;  /* 0x0820001000277882 */ /* 0x000fe20000000000 */
[----:B------:R-:W-:Y:S01]  /*3700*/  UMOV UR36, 0x0 ;  /* 0x0000000000247882 */ /* 0x000fe20000000000 */
[----:B------:R-:W-:Y:S01]  /*3710*/  UMOV UR37, 0x8200010 ;  /* 0x0820001000257882 */ /* 0x000fe20000000000 */
[----:B------:R-:W-:Y:S01]  /*3720*/  UMOV UR34, 0x0 ;  /* 0x0000000000227882 */ /* 0x000fe20000000000 */
[----:B------:R-:W-:Y:S01]  /*3730*/  UMOV UR35, 0x8200010 ;  /* 0x0820001000237882 */ /* 0x000fe20000000000 */
[----:B-1----:R-:W-:-:S15]  /*3740*/  R2UR UR44, R0 ;  /* 0x00000000002c72ca */ /* 0x002fde00000e0000 */
.L_x_73:
[C---:B------:R-:W-:Y:S02]  /*3750*/  LEA R0, R8.reuse, UR26, 0x3 ;  /* 0x0000001a08007c11 */ /* 0x040fe4000f8e18ff */
[----:B------:R-:W-:Y:S02]  /*3760*/  SHF.L.U32 R4, R3, 0x1f, RZ ;  /* 0x0000001f03047819 */ /* 0x000fe400000006ff */
[----:B------:R-:W-:Y:S02]  /*3770*/  LEA R5, R8, UR26, 0x4 ;  /* 0x0000001a08057c11 */ /* 0x000fe4000f8e20ff */
[----:B------:R-:W1:Y:S02]  /*3780*/  SYNCS.PHASECHK.TRANS64.TRYWAIT P0, [R0+URZ+0x80], R4 ;  /* 0x00008004000075a7 */ /* 0x000e6400080011ff */
[----:B-1-3--:R-:W-:Y:S05]  /*3790*/  @!P0 BRA `(.L_x_66) ;  /* 0x0000005800948947 */ /* 0x00afea0003800000 */
.L_x_164:
[----:B-1----:R-:W1:Y:S01]  /*37a0*/  LDS.128 R4, [R5+0x110] ;  /* 0x0001100005047984 */ /* 0x002e620000000c00 */
[----:B------:R-:W-:Y:S02]  /*37b0*/  VIADD R0, R0, 0x90 ;  /* 0x0000009000007836 */ /* 0x000fe40000000000 */
[----:B------:R-:W-:Y:S01]  /*37c0*/  VIADD R8, R8, 0x1 ;  /* 0x0000000108087836 */ /* 0x000fe20000000000 */
[----:B------:R-:W-:Y:S01]  /*37d0*/  @!PT LDS RZ, [RZ] ;  /* 0x00000000fffff984 */ /* 0x000fe20000000800 */
[----:B------:R-:W-:Y:S01]  /*37e0*/  @!PT LDS RZ, [RZ] ;  /* 0x00000000fffff984 */ /* 0x000fe20000000800 */
[----:B------:R-:W-:Y:S01]  /*37f0*/  @!PT LDS RZ, [RZ] ;  /* 0x00000000fffff984 */ /* 0x000fe20000000800 */
[----:B------:R-:W-:Y:S01]  /*3800*/  @!PT LDS RZ, [RZ] ;  /* 0x00000000fffff984 */ /* 0x000fe20000000800 */
[----:B------:R2:W-:Y:S06]  /*3810*/  MEMBAR.ALL.CTA ;  /* 0x0000000000007992 */ /* 0x0005ec0000008000 */
[----:B--2---:R-:W2:Y:S01]  /*3820*/  FENCE.VIEW.ASYNC.S ;  /* 0x00000000000073c6 */ /* 0x004ea20000000000 */
[----:B------:R-:W-:-:S04]  /*3830*/  PRMT R0, RZ, 0x654, R0 ;  /* 0x00000654ff007816 */ /* 0x000fc80000000000 */
[----:B--2---:R2:W-:Y:S01]  /*3840*/  SYNCS.ARRIVE.TRANS64.RED.A1T0 RZ, [R0+URZ], RZ ;  /* 0x000000ff00ff79a7 */ /* 0x0045e200081004ff */
[----:B-1----:R-:W-:Y:S01]  /*3850*/  LOP3.LUT P1, RZ, R6, 0x1, RZ, 0xc0, !PT ;  /* 0x0000000106ff7812 */ /* 0x002fe2000782c0ff */
[----:B--2---:R-:W-:-:S12]  /*3860*/  BRA.U UP3, `(.L_x_67) ;  /* 0x0000000503087547 */ /* 0x004fd8000b800000 */
[----:B------:R-:W1:Y:S01]  /*3870*/  LDCU UR4, c[0x0][0x38c] ;  /* 0x00007180ff0477ac */ /* 0x000e620008000800 */
[----:B------:R-:W-:Y:S02]  /*3880*/  PLOP3.LUT P2, PT, PT, PT, PT, 0x80, 0x8 ;  /* 0x000000000008781c */ /* 0x000fe40003f4f070 */
[----:B------:R-:W-:Y:S01]  /*3890*/  SHF.L.U32 R4, R9, 0x1f, RZ ;  /* 0x0000001f09047819 */ /* 0x000fe200000006ff */
[----:B------:R-:W-:Y:S02]  /*38a0*/  ULEA UR31, UR32, UR26, 0x3 ;  /* 0x0000001a201f7291 */ /* 0x000fe4000f8e18ff */
[----:B------:R-:W-:Y:S02]  /*38b0*/  ULEA UR11, UR32, UR44, 0x6 ;  /* 0x0000002c200b7291 */ /* 0x000fe4000f8e30ff */
[----:B-1----:R-:W-:-:S06]  /*38c0*/  UISETP.GE.AND UP0, UPT, UR4, 0x1, UPT ;  /* 0x000000010400788c */ /* 0x002fcc000bf06270 */
[----:B------:R-:W-:-:S05]  /*38d0*/  PLOP3.LUT P0, PT, PT, PT, UP0, 0x80, 0x8 ;  /* 0x000000000008781c */ /* 0x000fca0003f0f008 */
[----:B------:R-:W-:-:S08]  /*38e0*/  @UP0 ULEA UR4, UR23, UR26, 0x3 ;  /* 0x0000001a17040291 */ /* 0x000fd0000f8e18ff */
[----:B------:R-:W-:-:S04]  /*38f0*/  @P0 SHF.L.U32 R0, R2, 0x1f, RZ ;  /* 0x0000001f02000819 */ /* 0x000fc800000006ff */
[----:B------:R1:W2:Y:S01]  /*3900*/  @P0 SYNCS.PHASECHK.TRANS64.TRYWAIT P2, [UR4], R0 ;  /* 0x00000000ff0005a7 */ /* 0x0002a20008041104 */
[----:B------:R-:W3:Y:S02]  /*3910*/  SYNCS.PHASECHK.TRANS64.TRYWAIT P0, [UR31+0xc0], R4 ;  /* 0x0000c004ff0075a7 */ /* 0x000ee4000800111f */
[----:B-123--:R-:W-:Y:S05]  /*3920*/  @!P0 BRA `(.L_x_68) ;  /* 0x0000005800448947 */ /* 0x00efea0003800000 */
.L_x_166:
[----:B------:R-:W-:Y:S01]  /*3930*/  UMOV UR27, UR22 ;  /* 0x00000016001b7c82 */ /* 0x000fe20008000000 */
[----:B------:R-:W-:Y:S05]  /*3940*/  BRA.U !UP0, `(.L_x_69) ;  /* 0x0000000108c07547 */ /* 0x000fea000b800000 */
[----:B------:R-:W-:Y:S02]  /*3950*/  UIADD3 UR27, UPT, UPT, UR43, UR22, URZ ;  /* 0x000000162b1b7290 */ /* 0x000fe4000fffe0ff */
[----:B------:R-:W-:Y:S01]  /*3960*/  UPLOP3.LUT UP2, UPT, UPT, UPT, UPT, 0x40, 0x4 ;  /* 0x000000000004789c */ /* 0x000fe20003f4e870 */
[----:B------:R-:W-:Y:S01]  /*3970*/  UMOV UR24, UR33 ;  /* 0x0000002100187c82 */ /* 0x000fe20008000000 */
[----:B------:R-:W-:-:S09]  /*3980*/  UMOV UR10, UR23 ;  /* 0x00000017000a7c82 */ /* 0x000fd20008000000 */
.L_x_72:
[----:B--2---:R-:W-:Y:S01]  /*3990*/  ULEA UR5, UR10, UR26, 0x3 ;  /* 0x0000001a0a057291 */ /* 0x004fe2000f8e18ff */
[----:B---3--:R-:W-:Y:S11]  /*39a0*/  @P2 BRA `(.L_x_70) ;  /* 0x00000000000c2947 */ /* 0x008ff60003800000 */
[----:B-1----:R-:W-:Y:S04]  /*39b0*/  SHF.L.U32 R4, R2, 0x1f, RZ ;  /* 0x0000001f02047819 */ /* 0x002fe800000006ff */
[----:B------:R-:W1:Y:S02]  /*39c0*/  SYNCS.PHASECHK.TRANS64.TRYWAIT P0, [UR5], R4 ;  /* 0x00000004ff0075a7 */ /* 0x000e640008001105 */
[----:B-1----:R-:W-:Y:S05]  /*39d0*/  @!P0 BRA `(.L_x_71) ;  /* 0x0000005800308947 */ /* 0x002fea0003800000 */
.L_x_70:
[----:B------:R-:W-:Y:S01]  /*39e0*/  UISETP.NE.AND UP0, UPT, UR24, 0x1, UPT ;  /* 0x000000011800788c */ /* 0x000fe2000bf05270 */
[----:B------:R-:W-:Y:S01]  /*39f0*/  PLOP3.LUT P2, PT, PT, PT, PT, 0x80, 0x8 ;  /* 0x000000000008781c */ /* 0x000fe20003f4f070 */
[----:B------:R-:W-:Y:S02]  /*3a00*/  UIADD3 UR4, UPT, UPT, UR10, 0x1, URZ ;  /* 0x000000010a047890 */ /* 0x000fe4000fffe0ff */
[----:B------:R-:W-:Y:S02]  /*3a10*/  UIADD3 UR25, UPT, UPT, UR5, 0x18, URZ ;  /* 0x0000001805197890 */ /* 0x000fe4000fffe0ff */
[----:B------:R-:W-:Y:S01]  /*3a20*/  UISETP.NE.AND UP1, UPT, UR4, 0x3, UPT ;  /* 0x000000030400788c */ /* 0x000fe2000bf25270 */
[----:B------:R-:W-:Y:S01]  /*3a30*/  PLOP3.LUT P0, PT, PT, PT, UP0, 0x80, 0x8 ;  /* 0x000000000008781c */ /* 0x000fe20003f0f008 */
[----:B------:R-:W-:Y:S02]  /*3a40*/  UIADD3 UR22, UPT, UPT, UR22, 0x1, URZ ;  /* 0x0000000116167890 */ /* 0x000fe4000fffe0ff */
[----:B------:R-:W-:Y:S02]  /*3a50*/  USEL UR6, URZ, 0x1, UP1 ;  /* 0x00000001ff067887 */ /* 0x000fe40008800000 */
[----:B------:R-:W-:Y:S02]  /*3a60*/  USEL UR23, UR4, URZ, UP1 ;  /* 0x000000ff04177287 */ /* 0x000fe40008800000 */
[----:B------:R-:W-:Y:S02]  /*3a70*/  UIADD3 UR24, UPT, UPT, UR24, -0x1, URZ ;  /* 0xffffffff18187890 */ /* 0x000fe4000fffe0ff */
[----:B------:R-:W-:Y:S01]  /*3a80*/  @UP0 ULEA UR4, UR23, UR26, 0x3 ;  /* 0x0000001a17040291 */ /* 0x000fe2000f8e18ff */
[----:B------:R-:W-:Y:S01]  /*3a90*/  LOP3.LUT R2, R2, UR6, RZ, 0x3c, !PT ;  /* 0x0000000602027c12 */ /* 0x000fe2000f8e3cff */
[----:B------:R-:W-:Y:S02]  /*3aa0*/  ULEA UR6, UR10, UR30, 0x9 ;  /* 0x0000001e0a067291 */ /* 0x000fe4000f8e48ff */
[----:B------:R-:W-:Y:S01]  /*3ab0*/  UISETP.NE.AND UP0, UPT, UR22, UR27, UPT ;  /* 0x0000001b1600728c */ /* 0x000fe2000bf05270 */
[----:B-1----:R-:W-:Y:S01]  /*3ac0*/  @P0 SHF.L.U32 R0, R2, 0x1f, RZ ;  /* 0x0000001f02000819 */ /* 0x002fe200000006ff */
[----:B------:R-:W-:Y:S02]  /*3ad0*/  UIADD3 UR20, UPT, UPT, UR6, 0x2, URZ ;  /* 0x0000000206147890 */ /* 0x000fe4000fffe0ff */
[----:B------:R-:W-:Y:S01]  /*3ae0*/  UIADD3 UR16, UPT, UPT, UR6, 0x4, URZ ;  /* 0x0000000406107890 */ /* 0x000fe2000fffe0ff */
[----:B------:R2:W3:Y:S01]  /*3af0*/  @P0 SYNCS.PHASECHK.TRANS64.TRYWAIT P2, [UR4], R0 ;  /* 0x00000000ff0005a7 */ /* 0x0004e20008041104 */
[----:B------:R-:W-:Y:S02]  /*3b00*/  ULEA UR4, UR10, UR29, 0x9 ;  /* 0x0000001d0a047291 */ /* 0x000fe4000f8e48ff */
[----:B------:R-:W-:Y:S02]  /*3b10*/  UIADD3 UR12, UPT, UPT, UR6, 0x6, URZ ;  /* 0x00000006060c7890 */ /* 0x000fe4000fffe0ff */
[----:B------:R-:W-:Y:S02]  /*3b20*/  UIADD3 UR18, UPT, UPT, UR4, 0x2, URZ ;  /* 0x0000000204127890 */ /* 0x000fe4000fffe0ff */
[----:B------:R-:W-:Y:S02]  /*3b30*/  UIADD3 UR14, UPT, UPT, UR4, 0x4, URZ ;  /* 0x00000004040e7890 */ /* 0x000fe4000fffe0ff */
[----:B------:R-:W-:Y:S01]  /*3b40*/  UIADD3 UR8, UPT, UPT, UR4, 0x6, URZ ;  /* 0x0000000604087890 */ /* 0x000fe2000fffe0ff */
[----:B------:R-:W-:Y:S01]  /*3b50*/  UMOV UR7, 0x40004040 ;  /* 0x4000404000077882 */ /* 0x000fe20000000000 */
[----:B------:R-:W-:Y:S01]  /*3b60*/  UMOV UR5, 0x40004040 ;  /* 0x4000404000057882 */ /* 0x000fe20000000000 */
[----:B------:R-:W-:Y:S01]  /*3b70*/  UMOV UR21, 0x40004040 ;  /* 0x4000404000157882 */ /* 0x000fe20000000000 */
[----:B------:R2:W-:Y:S01]  /*3b80*/  UTCHMMA.2CTA gdesc[UR4], gdesc[UR6], tmem[UR11], tmem[UR40], idesc[UR41], UP2 ;  /* 0x00ff2806040075ea */ /* 0x0005e2000920000b */
[----:B------:R-:W-:Y:S01]  /*3b90*/  UPLOP3.LUT UP2, UPT, UPT, UPT, UPT, 0x80, 0x8 ;  /* 0x000000000008789c */ /* 0x000fe20003f4f070 */
[----:B------:R-:W-:Y:S01]  /*3ba0*/  UMOV UR19, 0x40004040 ;  /* 0x4000404000137882 */ /* 0x000fe20000000000 */
[----:B------:R-:W-:Y:S01]  /*3bb0*/  UMOV UR17, 0x40004040 ;  /* 0x4000404000117882 */ /* 0x000fe20000000000 */
[----:B------:R2:W-:Y:S01]  /*3bc0*/  UTCHMMA.2CTA gdesc[UR18], gdesc[UR20], tmem[UR11], tmem[UR38], idesc[UR39], UPT ;  /* 0x00ff2614120075ea */ /* 0x0005e2000ba0000b */
[----:B------:R-:W-:Y:S01]  /*3bd0*/  UMOV UR15, 0x40004040 ;  /* 0x40004040000f7882 */ /* 0x000fe20000000000 */
[----:B------:R-:W-:Y:S01]  /*3be0*/  UMOV UR13, 0x40004040 ;  /* 0x40004040000d7882 */ /* 0x000fe20000000000 */
[----:B------:R-:W-:Y:S01]  /*3bf0*/  UMOV UR9, 0x40004040 ;  /* 0x4000404000097882 */ /* 0x000fe20000000000 */
[----:B------:R2:W-:Y:S01]  /*3c00*/  UTCHMMA.2CTA gdesc[UR14], gdesc[UR16], tmem[UR11], tmem[UR36], idesc[UR37], UPT ;  /* 0x00ff24100e0075ea */ /* 0x0005e2000ba0000b */
[----:B------:R2:W-:Y:S01]  /*3c10*/  UTCHMMA.2CTA gdesc[UR8], gdesc[UR12], tmem[UR11], tmem[UR34], idesc[UR35], UPT ;  /* 0x00ff220c080075ea */ /* 0x0005e2000ba0000b */
[----:B------:R2:W-:Y:S01]  /*3c20*/  UTCBAR.2CTA.MULTICAST [UR25], URZ, UR28 ;  /* 0x000000ff190073e9 */ /* 0x0005e2000820081c */
[----:B------:R-:W-:Y:S01]  /*3c30*/  UMOV UR10, UR23 ;  /* 0x00000017000a7c82 */ /* 0x000fe20008000000 */
[----:B------:R-:W-:Y:S05]  /*3c40*/  BRA.U UP0, `(.L_x_72) ;  /* 0xfffffffd00507547 */ /* 0x000fea000b83ffff */
.L_x_69:
[----:B--2---:R-:W-:Y:S01]  /*3c50*/  UIADD3 UR4, UPT, UPT, UR31, 0xa0, URZ ;  /* 0x000000a01f047890 */ /* 0x004fe2000fffe0ff */
[----:B------:R-:W-:-:S08]  /*3c60*/  UMOV UR22, UR27 ;  /* 0x0000001b00167c82 */ /* 0x000fd00008000000 */
[----:B------:R2:W-:Y:S01]  /*3c70*/  UTCBAR.2CTA.MULTICAST [UR4], URZ, UR42 ;  /* 0x000000ff040073e9 */ /* 0x0005e2000820082a */
[----:B------:R-:W-:Y:S02]  /*3c80*/  NOP ;  /* 0x0000000000007918 */ /* 0x000fe40000000000 */
.L_x_67:
[----:B--2---:R-:W-:Y:S01]  /*3c90*/  UIADD3 UR4, UPT, UPT, UR32, 0x1, URZ ;  /* 0x0000000120047890 */ /* 0x004fe2000fffe0ff */
[----:B------:R-:W-:-:S03]  /*3ca0*/  ISETP.NE.AND P0, PT, R8, 0x2, PT ;  /* 0x000000020800780c */ /* 0x000fc60003f05270 */
[----:B------:R-:W-:Y:S01]  /*3cb0*/  UISETP.NE.AND UP0, UPT, UR4, 0x4, UPT ;  /* 0x000000040400788c */ /* 0x000fe2000bf05270 */
[----:B-1----:R-:W-:Y:S02]  /*3cc0*/  SEL R0, RZ, 0x1, P0 ;  /* 0x00000001ff007807 */ /* 0x002fe40000000000 */
[----:B------:R-:W-:Y:S01]  /*3cd0*/  SEL R8, R8, RZ, P0 ;  /* 0x000000ff08087207 */ /* 0x000fe20000000000 */
[----:B------:R-:W-:Y:S01]  /*3ce0*/  USEL UR5, URZ, 0x1, UP0 ;  /* 0x00000001ff057887 */ /* 0x000fe20008000000 */
[----:B------:R-:W-:Y:S01]  /*3cf0*/  LOP3.LUT R3, R3, R0, RZ, 0x3c, !PT ;  /* 0x0000000003037212 */ /* 0x000fe200078e3cff */
[----:B------:R-:W-:-:S04]  /*3d00*/  USEL UR32, UR4, URZ, UP0 ;  /* 0x000000ff04207287 */ /* 0x000fc80008000000 */
[----:B------:R-:W-:Y:S01]  /*3d10*/  LOP3.LUT R9, R9, UR5, RZ, 0x3c, !PT ;  /* 0x0000000509097c12 */ /* 0x000fe2000f8e3cff */
[----:B------:R-:W-:Y:S07]  /*3d20*/  @P1 BRA `(.L_x_73) ;  /* 0xfffffff800881947 */ /* 0x000fee000383ffff */
[----:B------:R-:W1:Y:S01]  /*3d30*/  S2UR UR8, SR_CgaCtaId ;  /* 0x00000000000879c3 */ /* 0x000e620000008800 */
[----:B------:R-:W-:Y:S01]  /*3d40*/  ELECT P0, URZ, PT ;  /* 0x0000000000ff782f */ /* 0x000fe20003800000 */
[----:B------:R-:W-:Y:S01]  /*3d50*/  HFMA2 R0, -RZ, RZ, 0, 5.9604644775390625e-08 ;  /* 0x00000001ff007431 */ /* 0x000fe200000001ff */
[----:B------:R-:W-:-:S05]  /*3d60*/  UMOV UR4, 0x40 ;  /* 0x0000004000047882 */ /* 0x000fca0000000000 */
[----:B------:R-:W-:Y:S01]  /*3d70*/  UVIRTCOUNT.DEALLOC.SMPOOL 0x80 ;  /* 0x000000800000784c */ /* 0x000fe20000000000 */
[----:B------:R-:W-:Y:S02]  /*3d80*/  UISETP.NE.AND UP1, UPT, UR48, URZ, UPT ;  /* 0x000000ff3000728c */ /* 0x000fe4000bf25270 */
[----:B-1----:R-:W-:-:S09]  /*3d90*/  ULEA UR8, UR8, UR4, 0x18 ;  /* 0x0000000408087291 */ /* 0x002fd2000f8ec0ff */
[----:B------:R1:W-:Y:S01]  /*3da0*/  @P0 STS.U8 [UR8+0x1c], R0 ;  /* 0x00001c00ff000988 */ /* 0x0003e20008000008 */
[----:B------:R-:W-:Y:S05]  /*3db0*/  BRA.U UP1, `(.L_x_74) ;  /* 0x0000000101a07547 */ /* 0x000fea000b800000 */
[----:B------:R-:W-:Y:S01]  /*3dc0*/  UIADD3 UR7, UPT, UPT, UR26, 0xc0, URZ ;  /* 0x000000c01a077890 */ /* 0x000fe2000fffe0ff */
[----:B------:R-:W-:-:S03]  /*3dd0*/  SHF.L.U32 R2, R9, 0x1f, RZ ;  /* 0x0000001f09027819 */ /* 0x000fc600000006ff */
[----:B------:R-:W-:-:S09]  /*3de0*/  ULEA UR4, UR32, UR7, 0x3 ;  /* 0x0000000720047291 */ /* 0x000fd2000f8e18ff */
[----:B------:R-:W2:Y:S02]  /*3df0*/  SYNCS.PHASECHK.TRANS64.TRYWAIT P0, [UR4], R2 ;  /* 0x00000002ff0075a7 */ /* 0x000ea40008001104 */
[----:B--2---:R-:W-:Y:S05]  /*3e00*/  @!P0 BRA `(.L_x_75) ;  /* 0x00000054003c8947 */ /* 0x004fea0003800000 */
.L_x_169:
[----:B------:R-:W-:-:S04]  /*3e10*/  UIADD3 UR4, UPT, UPT, UR32, 0x1, URZ ;  /* 0x0000000120047890 */ /* 0x000fc8000fffe0ff */
[----:B------:R-:W-:-:S04]  /*3e20*/  UISETP.NE.AND UP0, UPT, UR4, 0x4, UPT ;  /* 0x000000040400788c */ /* 0x000fc8000bf05270 */
[----:B------:R-:W-:Y:S02]  /*3e30*/  USEL UR6, URZ, 0x1, UP0 ;  /* 0x00000001ff067887 */ /* 0x000fe40008000000 */
[----:B------:R-:W-:-:S04]  /*3e40*/  USEL UR4, UR4, URZ, UP0 ;  /* 0x000000ff04047287 */ /* 0x000fc80008000000 */
[----:B------:R-:W-:Y:S01]  /*3e50*/  ULEA UR5, UR4, UR7, 0x3 ;  /* 0x0000000704057291 */ /* 0x000fe2000f8e18ff */
[----:B-1----:R-:W-:-:S04]  /*3e60*/  LOP3.LUT R2, R9, UR6, RZ, 0x3c, !PT ;  /* 0x0000000609027c12 */ /* 0x002fc8000f8e3cff */
[----:B------:R-:W-:-:S04]  /*3e70*/  SHF.L.U32 R3, R2, 0x1f, RZ ;  /* 0x0000001f02037819 */ /* 0x000fc800000006ff */
[----:B------:R-:W1:Y:S02]  /*3e80*/  SYNCS.PHASECHK.TRANS64.TRYWAIT P0, [UR5], R3 ;  /* 0x00000003ff0075a7 */ /* 0x000e640008001105 */
[----:B-1----:R-:W-:Y:S05]  /*3e90*/  @!P0 BRA `(.L_x_76) ;  /* 0x0000005400308947 */ /* 0x002fea0003800000 */
.L_x_171:
        /* <DEDUP_REMOVED lines=9> */
.L_x_173:
[----:B------:R-:W-:-:S04]  /*3f30*/  UIADD3 UR4, UPT, UPT, UR4, 0x1, URZ ;  /* 0x0000000104047890 */ /* 0x000fc8000fffe0ff */
[----:B------:R-:W-:-:S04]  /*3f40*/  UISETP.NE.AND UP0, UPT, UR4, 0x4, UPT ;  /* 0x000000040400788c */ /* 0x000fc8000bf05270 */
[----:B------:R-:W-:Y:S02]  /*3f50*/  USEL UR5, URZ, 0x1, UP0 ;  /* 0x00000001ff057887 */ /* 0x000fe40008000000 */
[----:B------:R-:W-:-:S04]  /*3f60*/  USEL UR4, UR4, URZ, UP0 ;  /* 0x000000ff04047287 */ /* 0x000fc80008000000 */
[----:B------:R-:W-:Y:S01]  /*3f70*/  ULEA UR4, UR4, UR7, 0x3 ;  /* 0x0000000704047291 */ /* 0x000fe2000f8e18ff */
[----:B------:R-:W-:-:S04]  /*3f80*/  LOP3.LUT R2, R2, UR5, RZ, 0x3c, !PT ;  /* 0x0000000502027c12 */ /* 0x000fc8000f8e3cff */
[----:B------:R-:W-:Y:S01]  /*3f90*/  SHF.L.U32 R2, R2, 0x1f, RZ ;  /* 0x0000001f02027819 */ /* 0x000fe200000006ff */
[----:B-1----:R-:W-:-:S04]  /*3fa0*/  IMAD.U32 R0, RZ, RZ, UR4 ;  /* 0x00000004ff007e24 */ /* 0x002fc8000f8e00ff */
[----:B------:R1:W2:Y:S03]  /*3fb0*/  SYNCS.PHASECHK.TRANS64.TRYWAIT P0, [R0+URZ], R2 ;  /* 0x00000002000075a7 */ /* 0x0002a600080011ff */
[----:B--2---:R-:W-:Y:S05]  /*3fc0*/  @!P0 NANOSLEEP.SYNCS 0x989680 ;  /* 0x009896800000895d */ /* 0x004fea0003900000 */
[----:B------:R-:W2:Y:S02]  /*3fd0*/  @!P0 SYNCS.PHASECHK.TRANS64 P0, [R0+URZ], R2 ;  /* 0x00000002000085a7 */ /* 0x000ea400080010ff */
[----:B--2---:R-:W-:Y:S05]  /*3fe0*/  @P0 BRA `(.L_x_78) ;  /* 0x0000000000200947 */ /* 0x004fea0003800000 */
.L_x_79:
[----:B--2---:R2:W4:Y:S02]  /*3ff0*/  SYNCS.PHASECHK.TRANS64.TRYWAIT P0, [R0+URZ], R2 ;  /* 0x00000002000075a7 */ /* 0x00452400080011ff */
[----:B----4-:R-:W-:Y:S05]  /*4000*/  @!P0 NANOSLEEP.SYNCS 0x989680 ;  /* 0x009896800000895d */ /* 0x010fea0003900000 */
[----:B------:R-:W4:Y:S02]  /*4010*/  @!P0 SYNCS.PHASECHK.TRANS64 P0, [R0+URZ], R2 ;  /* 0x00000002000085a7 */ /* 0x000f2400080010ff */
[----:B----4-:R-:W-:Y:S05]  /*4020*/  @!P0 BRA `(.L_x_79) ;  /* 0xfffffffc00f08947 */ /* 0x010fea000383ffff */
[----:B------:R-:W-:Y:S05]  /*4030*/  BRA `(.L_x_78) ;  /* 0x00000000000c7947 */ /* 0x000fea0003800000 */
.L_x_74:
[----:B------:R-:W-:-:S04]  /*4040*/  UIADD3 UR4, UPT, UPT, UR26, 0x100, URZ ;  /* 0x000001001a047890 */ /* 0x000fc8000fffe0ff */
[----:B------:R-:W-:-:S09]  /*4050*/  UPRMT UR4, UR49, 0x654, UR4 ;  /* 0x0000065431047896 */ /* 0x000fd20008000004 */
[----:B------:R-:W-:Y:S03]  /*4060*/  SYNCS.ARRIVE.TRANS64.RED.A1T0 RZ, [UR4], RZ ;  /* 0x000000ffffff79a7 */ /* 0x000fe60008100404 */
.L_x_78:
[----:B-12---:R-:W-:Y:S01]  /*4070*/  SHF.L.U32 R2, RZ, 0x1f, RZ ;  /* 0x0000001fff027819 */ /* 0x006fe200000006ff */
[----:B------:R-:W-:Y:S01]  /*4080*/  UIADD3 UR4, UPT, UPT, UR26, 0x100, URZ ;  /* 0x000001001a047890 */ /* 0x000fe2000fffe0ff */
[----:B------:R-:W-:Y:S02]  /*4090*/  PLOP3.LUT P0, PT, PT, PT, UP1, 0x80, 0x8 ;  /* 0x000000000008781c */ /* 0x000fe40003f0f018 */
[----:B------:R-:W1:Y:S02]  /*40a0*/  SYNCS.PHASECHK.TRANS64.TRYWAIT P1, [UR26+0x100], R2 ;  /* 0x00010002ff0075a7 */ /* 0x000e64000802111a */
[----:B-1----:R-:W-:Y:S09]  /*40b0*/  @!P1 BRA `(.L_x_80) ;  /* 0x0000005000d89947 */ /* 0x002ff20003800000 */
.L_x_175:
[----:B------:R-:W-:Y:S01]  /*40c0*/  @!UP1 UPRMT UR4, UR49, 0x654, UR4 ;  /* 0x0000065431049896 */ /* 0x000fe20008000004 */
[----:B------:R-:W-:Y:S01]  /*40d0*/  UMOV UR5, 0xffff ;  /* 0x0000ffff00057882 */ /* 0x000fe20000000000 */
[----:B------:R-:W-:-:S07]  /*40e0*/  UMOV UR6, 0x1 ;  /* 0x0000000100067882 */ /* 0x000fce0000000000 */
[----:B------:R-:W-:Y:S01]  /*40f0*/  @!P0 SYNCS.ARRIVE.TRANS64.RED.A1T0 RZ, [UR4], RZ ;  /* 0x000000ffffff89a7 */ /* 0x000fe20008100404 */
[----:B------:R-:W-:Y:S01]  /*4100*/  NOP ;  /* 0x0000000000007918 */ /* 0x000fe20000000000 */
[----:B-1----:R-:W1:Y:S01]  /*4110*/  LDS R0, [UR8+0x14] ;  /* 0x00001408ff007984 */ /* 0x002e620008000800 */
[----:B------:R-:W-:-:S04]  /*4120*/  ULOP3.LUT UR4, UR44, 0xffff, URZ, 0xc0, !UPT ;  /* 0x0000ffff2c047892 */ /* 0x000fc8000f8ec0ff */
[----:B------:R-:W-:-:S04]  /*4130*/  USHF.R.U32.HI UR4, URZ, 0x5, UR4 ;  /* 0x00000005ff047899 */ /* 0x000fc80008011604 */
[----:B------:R-:W-:Y:S02]  /*4140*/  USHF.L.U32 UR5, UR5, UR4, URZ ;  /* 0x0000000405057299 */ /* 0x000fe400080006ff */
[----:B------:R-:W-:-:S04]  /*4150*/  USHF.L.U32 UR4, UR6, UR4, URZ ;  /* 0x0000000406047299 */ /* 0x000fc800080006ff */
[----:B-1----:R-:W-:-:S04]  /*4160*/  LOP3.LUT R0, R0, UR5, RZ, 0xc0, !PT ;  /* 0x0000000500007c12 */ /* 0x002fc8000f8ec0ff */
[----:B------:R-:W-:-:S13]  /*4170*/  ISETP.NE.AND P0, PT, R0, UR5, PT ;  /* 0x0000000500007c0c */ /* 0x000fda000bf05270 */
[----:B------:R-:W-:Y:S05]  /*4180*/  @P0 BRA `(.L_x_81) ;  /* 0x0000000000580947 */ /* 0x000fea0003800000 */
[----:B------:R-:W1:Y:S02]  /*4190*/  LDS R0, [UR8+0x18] ;  /* 0x00001808ff007984 */ /* 0x000e640008000800 */
[----:B-1----:R-:W-:-:S04]  /*41a0*/  LOP3.LUT R0, R0, UR4, RZ, 0xc0, !PT ;  /* 0x0000000400007c12 */ /* 0x002fc8000f8ec0ff */
[----:B------:R-:W-:-:S13]  /*41b0*/  ISETP.NE.AND P0, PT, R0, UR4, PT ;  /* 0x0000000400007c0c */ /* 0x000fda000bf05270 */
[----:B------:R-:W-:Y:S05]  /*41c0*/  @P0 BRA `(.L_x_82) ;  /* 0x00000000003c0947 */ /* 0x000fea0003800000 */
[----:B------:R-:W1:Y:S01]  /*41d0*/  S2R R2, SR_LANEID ;  /* 0x0000000000027919 */ /* 0x000e620000000000 */
[----:B------:R-:W-:-:S06]  /*41e0*/  ULOP3.LUT UR5, URZ, UR5, URZ, 0x33, !UPT ;  /* 0x00000005ff057292 */ /* 0x000fcc000f8e33ff */
[----:B------:R-:W-:-:S04]  /*41f0*/  IMAD.U32 R0, RZ, RZ, UR5 ;  /* 0x00000005ff007e24 */ /* 0x000fc8000f8e00ff */
[----:B------:R2:W4:Y:S02]  /*4200*/  REDUX UR7, R0 ;  /* 0x00000000000773c4 */ /* 0x0005240000000000 */
[----:B------:R1:W-:Y:S01]  /*4210*/  UTCATOMSWS.AND URZ, UR5 ;  /* 0x0000000500ff79e3 */ /* 0x0003e20008000000 */
[----:B--2---:R-:W-:Y:S01]  /*4220*/  LOP3.LUT R0, RZ, UR4, RZ, 0x33, !PT ;  /* 0x00000004ff007c12 */ /* 0x004fe2000f8e33ff */
[----:B------:R-:W-:Y:S02]  /*4230*/  VOTEU.ANY UR4, UPT, PT ;  /* 0x0000000000047886 */ /* 0x000fe400038e0100 */
[----:B------:R-:W-:Y:S02]  /*4240*/  UFLO.U32 UR4, UR4 ;  /* 0x00000004000472bd */ /* 0x000fe400080e0000 */
[----:B------:R-:W2:Y:S04]  /*4250*/  REDUX UR6, R0 ;  /* 0x00000000000673c4 */ /* 0x000ea80000000000 */
[----:B-1----:R-:W-:-:S02]  /*4260*/  ISETP.EQ.U32.AND P0, PT, R2, UR4, PT ;  /* 0x0000000402007c0c */ /* 0x002fc4000bf02070 */
[----:B----4-:R-:W-:-:S11]  /*4270*/  MOV R2, UR7 ;  /* 0x0000000700027c02 */ /* 0x010fd60008000f00 */
[----:B------:R1:W-:Y:S01]  /*4280*/  @P0 ATOMS.AND RZ, [UR8+0x14], R2 ;  /* 0x00001402ffff098c */ /* 0x0003e2000a800008 */
[----:B--2---:R-:W-:-:S05]  /*4290*/  IMAD.U32 R0, RZ, RZ, UR6 ;  /* 0x00000006ff007e24 */ /* 0x004fca000f8e00ff */
[----:B------:R1:W-:Y:S01]  /*42a0*/  @P0 ATOMS.AND RZ, [UR8+0x18], R0 ;  /* 0x00001800ffff098c */ /* 0x0003e2000a800008 */
[----:B------:R-:W-:Y:S05]  /*42b0*/  BRA `(.L_x_83) ;  /* 0x0000000000147947 */ /* 0x000fea0003800000 */
.L_x_82:
[----:B------:R-:W-:Y:S02]  /*42c0*/  MOV R2, 0x42e0 ;  /* 0x000042e000027802 */ /* 0x000fe40000000f00 */
[----:B---3-5:R-:W-:Y:S05]  /*42d0*/  CALL.REL.NOINC `($__internal_0_$__cuda_sm10x_tcgen05_guardrail_trap_col_being_dealloced_not_returned_by_alloc) ;  /* 0x0000005400b87944 */ /* 0x028fea0003c00000 */
[----:B------:R-:W-:Y:S05]  /*42e0*/  BRA `(.L_x_83) ;  /* 0x0000000000087947 */ /* 0x000fea0003800000 */
.L_x_81:
[----:B------:R-:W-:Y:S02]  /*42f0*/  MOV R2, 0x4310 ;  /* 0x0000431000027802 */ /* 0x000fe40000000f00 */
[----:B---3-5:R-:W-:Y:S05]  /*4300*/  CALL.REL.NOINC `($__internal_2_$__cuda_sm10x_tcgen05_guardrail_trap_unallocated_columns_being_dealloced) ;  /* 0x0000005400c47944 */ /* 0x028fea0003c00000 */
.L_x_83:
[----:B------:R-:W-:Y:S01]  /*4310*/  NOP ;  /* 0x0000000000007918 */ /* 0x000fe20000000000 */
[----:B------:R-:W-:Y:S05]  /*4320*/  EXIT ;  /* 0x000000000000794d */ /* 0x000fea0003800000 */
.L_x_54:
[----:B------:R-:W-:-:S09]  /*4330*/  UISETP.NE.OR UP0, UPT, UR25, 0x3, !UP3 ;  /* 0x000000031900788c */ /* 0x000fd2000df05670 */
[----:B------:R-:W-:Y:S05]  /*4340*/  BRA.U UP0, `(.L_x_84) ;  /* 0x0000001100b87547 */ /* 0x000fea000b800000 */
[----:B------:R-:W1:Y:S01]  /*4350*/  LDCU UR31, c[0x0][0x370] ;  /* 0x00006e00ff1f77ac */ /* 0x000e620008000800 */
[----:B------:R-:W2:Y:S01]  /*4360*/  LDC.64 R16, c[0x0][0x348] ;  /* 0x0000d200ff107b82 */ /* 0x000ea20000000a00 */
[----:B------:R-:W-:Y:S02]  /*4370*/  HFMA2 R13, -RZ, RZ, 0, 0 ;  /* 0x00000000ff0d7431 */ /* 0x000fe400000001ff */
[----:B------:R-:W-:Y:S01]  /*4380*/  IMAD.MOV.U32 R15, RZ, RZ, 0x1 ;  /* 0x00000001ff0f7424 */ /* 0x000fe200078e00ff */
[----:B------:R-:W1:Y:S01]  /*4390*/  LDCU.128 UR48, c[0x0][0xb10] ;  /* 0x00016200ff3077ac */ /* 0x000e620008000c00 */
[----:B------:R-:W-:Y:S01]  /*43a0*/  IMAD.MOV.U32 R14, RZ, RZ, RZ ;  /* 0x000000ffff0e7224 */ /* 0x000fe200078e00ff */
[----:B------:R-:W-:Y:S01]  /*43b0*/  MOV R7, 0x1000 ;  /* 0x0000100000077802 */ /* 0x000fe20000000f00 */
[----:B------:R-:W3:Y:S01]  /*43c0*/  LDCU UR30, c[0x0][0x374] ;  /* 0x00006e80ff1e77ac */ /* 0x000ee20008000800 */
[----:B------:R-:W4:Y:S01]  /*43d0*/  LDC.64 R2, c[0x0][0x888] ;  /* 0x00022200ff027b82 */ /* 0x000f220000000a00 */
[----:B------:R-:W3:Y:S01]  /*43e0*/  LDCU UR15, c[0x0][0xb0c] ;  /* 0x00016180ff0f77ac */ /* 0x000ee20008000800 */
[----:B------:R-:W2:Y:S06]  /*43f0*/  LDCU UR52, c[0x0][0xb20] ;  /* 0x00016400ff3477ac */ /* 0x000eac0008000800 */
[----:B------:R-:W4:Y:S01]  /*4400*/  LDC.64 R4, c[0x0][0x890] ;  /* 0x00022400ff047b82 */ /* 0x000f220000000a00 */
[----:B------:R-:W2:Y:S01]  /*4410*/  LDCU UR4, c[0x0][0xb30] ;  /* 0x00016600ff0477ac */ /* 0x000ea20008000800 */
[----:B------:R-:W-:Y:S01]  /*4420*/  UMOV UR21, 0x400 ;  /* 0x0000040000157882 */ /* 0x000fe20000000000 */
[----:B-1----:R-:W-:-:S02]  /*4430*/  UIMAD.WIDE.U32 UR6, UR31, UR48, URZ ;  /* 0x000000301f0672a5 */ /* 0x002fc4000f8e00ff */
[----:B---3--:R-:W-:Y:S02]  /*4440*/  UIMAD.WIDE.U32 UR8, UR30, UR51, URZ ;  /* 0x000000331e0872a5 */ /* 0x008fe4000f8e00ff */
[----:B------:R-:W-:Y:S02]  /*4450*/  ULEA UR21, UR47, UR21, 0x18 ;  /* 0x000000152f157291 */ /* 0x000fe4000f8ec0ff */
[----:B------:R-:W-:Y:S02]  /*4460*/  UPLOP3.LUT UP2, UPT, UPT, UPT, UPT, 0x40, 0x4 ;  /* 0x000000000004789c */ /* 0x000fe40003f4e870 */
[----:B------:R-:W-:Y:S01]  /*4470*/  UIADD3 UR37, UPT, UPT, UR21, 0x48, URZ ;  /* 0x0000004815257890 */ /* 0x000fe2000fffe0ff */
[----:B------:R-:W-:Y:S01]  /*4480*/  UMOV UR6, UR7 ;  /* 0x0000000700067c82 */ /* 0x000fe20008000000 */
[----:B------:R-:W-:Y:S01]  /*4490*/  UMOV UR38, UR9 ;  /* 0x0000000900267c82 */ /* 0x000fe20008000000 */
[----:B------:R-:W-:Y:S02]  /*44a0*/  UISETP.GE.AND UP0, UPT, UR45, 0x1, UPT ;  /* 0x000000012d00788c */ /* 0x000fe4000bf06270 */
[----:B------:R-:W-:Y:S01]  /*44b0*/  UISETP.NE.AND UP4, UPT, UR45, 0x1, UPT ;  /* 0x000000012d00788c */ /* 0x000fe2000bf85270 */
[----:B------:R-:W1:Y:S01]  /*44c0*/  LDCU.64 UR22, c[0x0][0xb28] ;  /* 0x00016500ff1677ac */ /* 0x000e620008000a00 */
[----:B------:R-:W-:-:S02]  /*44d0*/  UISETP.NE.AND UP6, UPT, UR15, 0x1, UPT ;  /* 0x000000010f00788c */ /* 0x000fc4000bfc5270 */
[----:B------:R-:W-:Y:S02]  /*44e0*/  UISETP.NE.AND UP5, UPT, UR50, 0x1, UPT ;  /* 0x000000013200788c */ /* 0x000fe4000bfa5270 */
[----:B------:R-:W-:Y:S02]  /*44f0*/  UIADD3 UR41, UPT, UPT, UR21, 0x30, URZ ;  /* 0x0000003015297890 */ /* 0x000fe4000fffe0ff */
[----:B------:R-:W-:Y:S02]  /*4500*/  UIADD3 UR33, UPT, UPT, UR21, 0x38, URZ ;  /* 0x0000003815217890 */ /* 0x000fe4000fffe0ff */
[----:B------:R-:W-:Y:S02]  /*4510*/  UIADD3 UR25, UPT, UPT, UR21, 0x40, URZ ;  /* 0x0000004015197890 */ /* 0x000fe4000fffe0ff */
[----:B------:R-:W-:Y:S02]  /*4520*/  UPRMT UR37, UR47, 0x654, UR37 ;  /* 0x000006542f257896 */ /* 0x000fe40008000025 */
[----:B------:R-:W-:-:S02]  /*4530*/  USHF.R.U32.HI UR39, URZ, UR49, UR6 ;  /* 0x00000031ff277299 */ /* 0x000fc40008011606 */
[----:B--2---:R-:W-:Y:S02]  /*4540*/  USHF.R.U32.HI UR38, URZ, UR52, UR38 ;  /* 0x00000034ff267299 */ /* 0x004fe40008011626 */
[----:B------:R-:W-:-:S11]  /*4550*/  UISETP.NE.AND UP3, UPT, UR4, 0x1, UPT ;  /* 0x000000010400788c */ /* 0x000fd6000bf65270 */
.L_x_95:
[C---:B------:R-:W-:Y:S02]  /*4560*/  LEA R12, R14.reuse, UR21, 0x3 ;  /* 0x000000150e0c7c11 */ /* 0x040fe4000f8e18ff */
[----:B------:R-:W-:Y:S02]  /*4570*/  SHF.L.U32 R0, R13, 0x1f, RZ ;  /* 0x0000001f0d007819 */ /* 0x000fe400000006ff */
[----:B------:R-:W-:Y:S02]  /*4580*/  LEA R8, R14, UR21, 0x4 ;  /* 0x000000150e087c11 */ /* 0x000fe4000f8e20ff */
[----:B--2---:R-:W2:Y:S02]  /*4590*/  SYNCS.PHASECHK.TRANS64.TRYWAIT P0, [R12+URZ+0x80], R0 ;  /* 0x000080000c0075a7 */ /* 0x004ea400080011ff */
[----:B--2---:R-:W-:Y:S05]  /*45a0*/  @!P0 BRA `(.L_x_85) ;  /* 0x0000004c00b48947 */ /* 0x004fea0003800000 */
.L_x_176:
[----:B------:R-:W3:Y:S01]  /*45b0*/  LDS.128 R8, [R8+0x110] ;  /* 0x0001100008087984 */ /* 0x000ee20000000c00 */
[----:B------:R-:W-:Y:S01]  /*45c0*/  UISETP.GE.AND UP0, UPT, UR45, 0x1, UPT ;  /* 0x000000012d00788c */ /* 0x000fe2000bf06270 */
[----:B------:R-:W-:Y:S01]  /*45d0*/  @!PT LDS RZ, [RZ] ;  /* 0x00000000fffff984 */ /* 0x000fe20000000800 */
[----:B------:R-:W-:Y:S01]  /*45e0*/  @!PT LDS RZ, [RZ] ;  /* 0x00000000fffff984 */ /* 0x000fe20000000800 */
[----:B------:R-:W-:Y:S01]  /*45f0*/  @!PT LDS RZ, [RZ] ;  /* 0x00000000fffff984 */ /* 0x000fe20000000800 */
[----:B------:R-:W-:Y:S01]  /*4600*/  @!PT LDS RZ, [RZ] ;  /* 0x00000000fffff984 */ /* 0x000fe20000000800 */
[----:B------:R1:W-:Y:S06]  /*4610*/  MEMBAR.ALL.CTA ;  /* 0x0000000000007992 */ /* 0x0003ec0000008000 */
[----:B-1----:R-:W1:Y:S01]  /*4620*/  FENCE.VIEW.ASYNC.S ;  /* 0x00000000000073c6 */ /* 0x002e620000000000 */
[----:B---3--:R-:W-:Y:S11]  /*4630*/  LOP3.LUT P0, RZ, R10, 0x1, RZ, 0xc0, !PT ;  /* 0x000000010aff7812 */ /* 0x008ff6000780c0ff */
[----:B------:R-:W-:Y:S02]  /*4640*/  @!UPT UIADD3 URZ, UPT, UPT, URZ, URZ, URZ ;  /* 0x000000fffffff290 */ /* 0x000fe4000fffe0ff */
[----:B-1----:R-:W-:Y:S01]  /*4650*/  VOTEU.ANY UP1, P0 ;  /* 0x0000000000ff7886 */ /* 0x002fe20000020100 */
[----:B------:R-:W-:Y:S11]  /*4660*/  PLOP3.LUT P0, PT, PT, PT, UP1, 0x80, 0x8 ;  /* 0x000000000008781c */ /* 0x000ff60003f0f018 */
[----:B------:R-:W-:Y:S02]  /*4670*/  @!UPT UIADD3 URZ, UPT, UPT, URZ, URZ, URZ ;  /* 0x000000fffffff290 */ /* 0x000fe4000fffe0ff */
[----:B--2---:R-:W-:Y:S02]  /*4680*/  @P0 SHF.R.U32.HI R0, RZ, 0x10, R9 ;  /* 0x00000010ff000819 */ /* 0x004fe40000011609 */
[----:B------:R-:W-:Y:S02]  /*4690*/  @P0 MOV R6, R8 ;  /* 0x0000000800060202 */ /* 0x000fe40000000f00 */
[----:B------:R-:W-:Y:S01]  /*46a0*/  @P0 R2UR UR4, R0 ;  /* 0x00000000000402ca */ /* 0x000fe200000e0000 */
[----:B------:R-:W-:Y:S01]  /*46b0*/  VIADD R0, R12, 0x90 ;  /* 0x000000900c007836 */ /* 0x000fe20000000000 */
[----:B------:R-:W-:Y:S02]  /*46c0*/  @P0 LOP3.LUT R8, R9, 0xffff, RZ, 0xc0, !PT ;  /* 0x0000ffff09080812 */ /* 0x000fe400078ec0ff */
[----:B------:R-:W-:Y:S02]  /*46d0*/  @P0 R2UR UR6, R6 ;  /* 0x00000000060602ca */ /* 0x000fe400000e0000 */
[----:B------:R-:W-:Y:S02]  /*46e0*/  PRMT R0, RZ, 0x654, R0 ;  /* 0x00000654ff007816 */ /* 0x000fe40000000000 */
[----:B------:R-:W-:Y:S02]  /*46f0*/  @P0 R2UR UR5, R8 ;  /* 0x00000000080502ca */ /* 0x000fe400000e0000 */
[----:B------:R1:W-:Y:S03]  /*4700*/  SYNCS.ARRIVE.TRANS64.RED.A1T0 RZ, [R0+URZ], RZ ;  /* 0x000000ff00ff79a7 */ /* 0x0003e600081004ff */
[----:B------:R-:W-:Y:S04]  /*4710*/  @UP1 UMOV UR29, UR4 ;  /* 0x00000004001d1c82 */ /* 0x000fe80008000000 */
[----:B------:R-:W-:Y:S04]  /*4720*/  @UP1 UMOV UR14, UR6 ;  /* 0x00000006000e1c82 */ /* 0x000fe80008000000 */
[----:B------:R-:W-:Y:S01]  /*4730*/  @UP1 UMOV UR13, UR5 ;  /* 0x00000005000d1c82 */ /* 0x000fe20008000000 */
[----:B------:R-:W-:Y:S05]  /*4740*/  BRA.U !UP0, `(.L_x_86) ;  /* 0x0000000108a47547 */ /* 0x000fea000b800000 */
[----:B------:R-:W-:Y:S02]  /*4750*/  UIMAD.WIDE.U32 UR16, UR13, UR51, URZ ;  /* 0x000000330d1072a5 */ /* 0x000fe4000f8e00ff */
[----:B------:R-:W-:Y:S02]  /*4760*/  UIMAD.WIDE.U32 UR18, UR14, UR48, URZ ;  /* 0x000000300e1272a5 */ /* 0x000fe4000f8e00ff */
[----:B------:R-:W-:Y:S02]  /*4770*/  USEL UR4, UR30, UR38, !UP5 ;  /* 0x000000261e047287 */ /* 0x000fe4000e800000 */
[----:B------:R-:W-:Y:S02]  /*4780*/  USEL UR7, UR31, UR39, !UP6 ;  /* 0x000000271f077287 */ /* 0x000fe4000f000000 */
[----:B------:R-:W-:Y:S02]  /*4790*/  UIMAD.WIDE.U32 UR8, UR4, UR22, URZ ;  /* 0x00000016040872a5 */ /* 0x000fe4000f8e00ff */
[----:B------:R-:W-:Y:S01]  /*47a0*/  UIMAD.WIDE.U32 UR10, UR7, UR22, URZ ;  /* 0x00000016070a72a5 */ /* 0x000fe2000f8e00ff */
[----:B------:R-:W-:Y:S02]  /*47b0*/  UMOV UR5, UR17 ;  /* 0x0000001100057c82 */ /* 0x000fe40008000000 */
[----:B------:R-:W-:Y:S03]  /*47c0*/  USHF.R.U32.HI UR6, URZ, UR52, UR5 ;  /* 0x00000034ff067299 */ /* 0x000fe60008011605 */
[----:B------:R-:W-:Y:S01]  /*47d0*/  UMOV UR5, UR19 ;  /* 0x0000001300057c82 */ /* 0x000fe20008000000 */
[----:B------:R-:W-:Y:S02]  /*47e0*/  USEL UR6, UR13, UR6, !UP5 ;  /* 0x000000060d067287 */ /* 0x000fe4000e800000 */
[----:B------:R-:W-:Y:S03]  /*47f0*/  USHF.R.U32.HI UR12, URZ, UR49, UR5 ;  /* 0x00000031ff0c7299 */ /* 0x000fe60008011605 */
[----:B------:R-:W-:Y:S02]  /*4800*/  UMOV UR5, UR9 ;  /* 0x0000000900057c82 */ /* 0x000fe40008000000 */
[----:B------:R-:W-:Y:S03]  /*4810*/  @UP4 USHF.R.U32.HI UR4, URZ, UR23, UR5 ;  /* 0x00000017ff044299 */ /* 0x000fe60008011605 */
[----:B------:R-:W-:Y:S01]  /*4820*/  UMOV UR5, UR11 ;  /* 0x0000000b00057c82 */ /* 0x000fe20008000000 */
[----:B------:R-:W-:Y:S02]  /*4830*/  UIMAD UR4, UR45, UR4, URZ ;  /* 0x000000042d0472a4 */ /* 0x000fe4000f8e02ff */
[----:B------:R-:W-:Y:S02]  /*4840*/  @UP4 USHF.R.U32.HI UR7, URZ, UR23, UR5 ;  /* 0x00000017ff074299 */ /* 0x000fe40008011605 */
[----:B------:R-:W-:Y:S02]  /*4850*/  UIMAD.WIDE.U32 UR10, UR6, UR22, URZ ;  /* 0x00000016060a72a5 */ /* 0x000fe4000f8e00ff */
[----:B------:R-:W-:Y:S02]  /*4860*/  USEL UR5, UR14, UR12, !UP6 ;  /* 0x0000000c0e057287 */ /* 0x000fe4000f000000 */
[----:B------:R-:W-:Y:S02]  /*4870*/  UIMAD UR8, UR45, UR7, URZ ;  /* 0x000000072d0872a4 */ /* 0x000fe4000f8e02ff */
[----:B------:R-:W-:Y:S03]  /*4880*/  UISETP.GE.AND UP0, UPT, UR6, UR4, UPT ;  /* 0x000000040600728c */ /* 0x000fe6000bf06270 */
[----:B------:R-:W-:Y:S01]  /*4890*/  UMOV UR4, UR11 ;  /* 0x0000000b00047c82 */ /* 0x000fe20008000000 */
[----:B------:R-:W-:Y:S02]  /*48a0*/  UISETP.GE.OR UP0, UPT, UR5, UR8, UP0 ;  /* 0x000000080500728c */ /* 0x000fe40008706670 */
[----:B------:R-:W-:Y:S02]  /*48b0*/  USHF.R.U32.HI UR4, URZ, UR23, UR4 ;  /* 0x00000017ff047299 */ /* 0x000fe40008011604 */
[----:B------:R-:W-:Y:S02]  /*48c0*/  UIMAD.WIDE.U32 UR8, UR5, UR22, URZ ;  /* 0x00000016050872a5 */ /* 0x000fe4000f8e00ff */
[----:B------:R-:W-:Y:S04]  /*48d0*/  USEL UR10, UR6, UR4, !UP4 ;  /* 0x00000004060a7287 */ /* 0x000fe8000e000000 */
[----:B------:R-:W-:Y:S01]  /*48e0*/  UIADD3 UR11, UPT, UPT, -UR10, URZ, URZ ;  /* 0x000000ff0a0b7290 */ /* 0x000fe2000fffe1ff */
[----:B------:R-:W-:Y:S02]  /*48f0*/  @!UP0 UMOV UR4, UR9 ;  /* 0x0000000900048c82 */ /* 0x000fe40008000000 */
[----:B------:R-:W-:Y:S02]  /*4900*/  @!UP0 USHF.R.U32.HI UR4, URZ, UR23, UR4 ;  /* 0x00000017ff048299 */ /* 0x000fe40008011604 */
[----:B------:R-:W-:Y:S02]  /*4910*/  UIMAD UR8, UR45, UR11, UR6 ;  /* 0x0000000b2d0872a4 */ /* 0x000fe4000f8e0206 */
[----:B------:R-:W-:Y:S04]  /*4920*/  @!UP0 USEL UR4, UR5, UR4, !UP4 ;  /* 0x0000000405048287 */ /* 0x000fe8000e000000 */
[----:B------:R-:W-:Y:S02]  /*4930*/  @!UP0 UIMAD UR7, UR7, UR8, UR4 ;  /* 0x00000008070782a4 */ /* 0x000fe4000f8e0204 */
[----:B------:R-:W-:Y:S02]  /*4940*/  @!UP0 UIADD3 UR9, UPT, UPT, UR10, -UR4, URZ ;  /* 0x800000040a098290 */ /* 0x000fe4000fffe0ff */
[----:B------:R-:W-:Y:S02]  /*4950*/  UIADD3 UR8, UPT, UPT, -UR6, URZ, URZ ;  /* 0x000000ff06087290 */ /* 0x000fe4000fffe1ff */
[----:B------:R-:W-:Y:S02]  /*4960*/  UIADD3 UR4, UPT, UPT, -UR5, URZ, URZ ;  /* 0x000000ff05047290 */ /* 0x000fe4000fffe1ff */
[----:B------:R-:W-:Y:S03]  /*4970*/  @!UP0 UIMAD UR6, UR9, UR45, UR5 ;  /* 0x0000002d090682a4 */ /* 0x000fe6000f8e0205 */
[----:B------:R-:W-:Y:S01]  /*4980*/  @!UP0 UMOV UR5, UR7 ;  /* 0x0000000700058c82 */ /* 0x000fe20008000000 */
[----:B------:R-:W-:Y:S02]  /*4990*/  UIMAD UR7, UR15, UR4, UR14 ;  /* 0x000000040f0772a4 */ /* 0x000fe4000f8e020e */
[----:B------:R-:W-:Y:S02]  /*49a0*/  UIMAD UR4, UR50, UR8, UR13 ;  /* 0x00000008320472a4 */ /* 0x000fe4000f8e020d */
[----:B------:R-:W-:Y:S02]  /*49b0*/  UIMAD UR14, UR5, UR15, UR7 ;  /* 0x0000000f050e72a4 */ /* 0x000fe4000f8e0207 */
[----:B------:R-:W-:Y:S11]  /*49c0*/  UIMAD UR13, UR6, UR50, UR4 ;  /* 0x00000032060d72a4 */ /* 0x000ff6000f8e0204 */
[----:B------:R-:W-:Y:S01]  /*49d0*/  @!UPT UIADD3 URZ, UPT, UPT, URZ, URZ, URZ ;  /* 0x000000fffffff290 */ /* 0x000fe2000fffe0ff */
.L_x_86:
[----:B------:R-:W2:Y:S01]  /*49e0*/  @!UP3 LDCU.128 UR8, c[0x0][0xb10] ;  /* 0x00016200ff08b7ac */ /* 0x000ea20008000c00 */
[C---:B----4-:R-:W-:Y:S02]  /*49f0*/  ISETP.NE.U32.AND P1, PT, R4.reuse, RZ, PT ;  /* 0x000000ff0400720c */ /* 0x050fe40003f25070 */
[----:B------:R-:W-:Y:S02]  /*4a00*/  ISETP.NE.U32.AND P0, PT, R4, RZ, PT ;  /* 0x000000ff0400720c */ /* 0x000fe40003f05070 */
[C---:B------:R-:W-:Y:S02]  /*4a10*/  ISETP.NE.AND.EX P1, PT, R5.reuse, RZ, PT, P1 ;  /* 0x000000ff0500720c */ /* 0x040fe40003f25310 */
[----:B------:R-:W-:Y:S01]  /*4a20*/  ISETP.NE.AND.EX P0, PT, R5, RZ, PT, P0 ;  /* 0x000000ff0500720c */ /* 0x000fe20003f05300 */
[----:B------:R-:W3:Y:S01]  /*4a30*/  @!UP3 LDCU UR5, c[0x0][0xb0c] ;  /* 0x00016180ff05b7ac */ /* 0x000ee20008000800 */
[----:B------:R-:W-:Y:S01]  /*4a40*/  SHF.L.U32 R9, R15, 0x1f, RZ ;  /* 0x0000001f0f097819 */ /* 0x000fe200000006ff */
[----:B------:R-:W-:Y:S02]  /*4a50*/  USHF.L.U32 UR42, UR24, 0x7, URZ ;  /* 0x00000007182a7899 */ /* 0x000fe400080006ff */
[----:B------:R-:W-:Y:S02]  /*4a60*/  USHF.L.U32 UR43, UR20, 0x6, URZ ;  /* 0x00000006142b7899 */ /* 0x000fe400080006ff */
[----:B--2---:R-:W-:Y:S07]  /*4a70*/  UIMAD.WIDE.U32 UR6, UR14, UR8, URZ ;  /* 0x000000080e0672a5 */ /* 0x004fee000f8e00ff */
[----:B------:R-:W-:Y:S01]  /*4a80*/  @!UP3 UMOV UR4, UR7 ;  /* 0x000000070004bc82 */ /* 0x000fe20008000000 */
[----:B---3--:R-:W-:Y:S02]  /*4a90*/  @!UP3 UISETP.NE.AND UP0, UPT, UR5, 0x1, UPT ;  /* 0x000000010500b88c */ /* 0x008fe4000bf05270 */
[----:B------:R-:W-:Y:S02]  /*4aa0*/  @!UP3 USHF.R.U32.HI UR4, URZ, UR9, UR4 ;  /* 0x00000009ff04b299 */ /* 0x000fe40008011604 */
[----:B------:R-:W-:Y:S02]  /*4ab0*/  UIMAD.WIDE.U32 UR6, UR13, UR11, URZ ;  /* 0x0000000b0d0672a5 */ /* 0x000fe4000f8e00ff */
[----:B------:R-:W-:Y:S02]  /*4ac0*/  @!UP3 USEL UR8, UR14, UR4, !UP0 ;  /* 0x000000040e08b287 */ /* 0x000fe4000c000000 */
[----:B------:R-:W-:Y:S03]  /*4ad0*/  @!UP3 UISETP.NE.AND UP0, UPT, UR10, 0x1, UPT ;  /* 0x000000010a00b88c */ /* 0x000fe6000bf05270 */
[----:B------:R-:W-:Y:S02]  /*4ae0*/  @!UP3 UMOV UR6, UR7 ;  /* 0x000000070006bc82 */ /* 0x000fe40008000000 */
[----:B------:R-:W2:Y:S02]  /*4af0*/  @!UP3 LDCU UR4, c[0x0][0xb20] ;  /* 0x00016400ff04b7ac */ /* 0x000ea40008000800 */
[----:B--2---:R-:W-:Y:S04]  /*4b00*/  @!UP3 USHF.R.U32.HI UR6, URZ, UR4, UR6 ;  /* 0x00000004ff06b299 */ /* 0x004fe80008011606 */
[----:B------:R-:W-:Y:S04]  /*4b10*/  @!UP3 USEL UR6, UR13, UR6, !UP0 ;  /* 0x000000060d06b287 */ /* 0x000fe8000c000000 */
[----:B------:R-:W-:Y:S02]  /*4b20*/  @!UP3 UIADD3 UR4, UPT, UPT, -UR8, UR6, URZ ;  /* 0x000000060804b290 */ /* 0x000fe4000fffe1ff */
[----:B------:R-:W-:Y:S02]  /*4b30*/  @!UP3 UIADD3 UR6, UPT, UPT, UR8, -UR6, URZ ;  /* 0x800000060806b290 */ /* 0x000fe4000fffe0ff */
[----:B------:R-:W-:Y:S02]  /*4b40*/  @!UP3 UIMAD UR14, UR4, UR5, UR14 ;  /* 0x00000005040eb2a4 */ /* 0x000fe4000f8e020e */
[----:B------:R-:W-:Y:S01]  /*4b50*/  @!UP3 UIMAD UR13, UR6, UR10, UR13 ;  /* 0x0000000a060db2a4 */ /* 0x000fe2000f8e020d */
[----:B------:R-:W-:Y:S11]  /*4b60*/  BRA.U UP2, `(.L_x_87) ;  /* 0x0000000102107547 */ /* 0x000ff6000b800000 */
[----:B------:R-:W-:Y:S04]  /*4b70*/  MOV R6, UR46 ;  /* 0x0000002e00067c02 */ /* 0x000fe80008000f00 */
[----:B------:R-:W-:Y:S04]  /*4b80*/  SHF.L.U32 R6, R6, 0x1f, RZ ;  /* 0x0000001f06067819 */ /* 0x000fe800000006ff */
[----:B------:R-:W2:Y:S02]  /*4b90*/  SYNCS.PHASECHK.TRANS64.TRYWAIT P2, [UR21+0x78], R6 ;  /* 0x00007806ff0075a7 */ /* 0x000ea40008041115 */
[----:B--2---:R-:W-:Y:S05]  /*4ba0*/  @!P2 BRA `(.L_x_88) ;  /* 0x000000480048a947 */ /* 0x004fea0003800000 */
.L_x_87:
[----:B------:R-:W-:Y:S05]  /*4bb0*/  @!P1 BRA `(.L_x_89) ;  /* 0x0000000000309947 */ /* 0x000fea0003800000 */
[----:B------:R-:W-:Y:S01]  /*4bc0*/  ISETP.NE.U32.AND P1, PT, R2, RZ, PT ;  /* 0x000000ff0200720c */ /* 0x000fe20003f25070 */
[----:B------:R-:W2:Y:S01]  /*4bd0*/  LDCU.64 UR4, c[0x0][0x358] ;  /* 0x00006b00ff0477ac */ /* 0x000ea20008000a00 */
[----:B------:R-:W-:Y:S02]  /*4be0*/  IMAD.MOV.U32 R46, RZ, RZ, 0x1 ;  /* 0x00000001ff2e7424 */ /* 0x000fe400078e00ff */
[----:B------:R-:W-:Y:S11]  /*4bf0*/  ISETP.NE.AND.EX P1, PT, R3, RZ, PT, P1 ;  /* 0x000000ff0300720c */ /* 0x000ff60003f25310 */
[----:B------:R-:W-:Y:S02]  /*4c00*/  @!UPT UIADD3 URZ, UPT, UPT, URZ, URZ, URZ ;  /* 0x000000fffffff290 */ /* 0x000fe4000fffe0ff */
[----:B------:R-:W3:Y:S01]  /*4c10*/  @P1 LDC.64 R10, c[0x0][0x888] ;  /* 0x00022200ff0a1b82 */ /* 0x000ee20000000a00 */
[----:B-1----:R-:W-:Y:S04]  /*4c20*/  @P1 IMAD R0, R4, UR36, RZ ;  /* 0x0000002404001c24 */ /* 0x002fe8000f8e02ff */
[----:B---3--:R-:W-:Y:S04]  /*4c30*/  @P1 IMAD.WIDE R10, R0, 0x4, R10 ;  /* 0x00000004000a1825 */ /* 0x008fe800078e020a */
[----:B------:R-:W-:Y:S01]  /*4c40*/  HFMA2 R0, -RZ, RZ, 0, 5.9604644775390625e-08 ;  /* 0x00000001ff007431 */ /* 0x000fe200000001ff */
[----:B--2--5:R2:W5:Y:S04]  /*4c50*/  @P1 LDG.E R27, desc[UR4][R10.64] ;  /* 0x000000040a1b1981 */ /* 0x024568000c1e1900 */
[----:B------:R-:W-:Y:S01]  /*4c60*/  @!P1 PRMT R46, R0, 0x7610, R46 ;  /* 0x00007610002e9816 */ /* 0x000fe2000000002e */
[----:B--2---:R-:W3:Y:S06]  /*4c70*/  @!P1 LDC R27, c[0x0][0x880] ;  /* 0x00022000ff1b9b82 */ /* 0x004eec0000000800 */
.L_x_89:
[----:B---3-5:R-:W-:Y:S01]  /*4c80*/  @!P0 FSETP.EQ.AND P1, PT, R27, RZ, PT ;  /* 0x000000ff1b00820b */ /* 0x028fe20003f22000 */
[----:B------:R-:W-:Y:S01]  /*4c90*/  @!UPT UIADD3 URZ, UPT, UPT, URZ, URZ, URZ ;  /* 0x000000fffffff290 */ /* 0x000fe2000fffe0ff */
[----:B------:R-:W-:Y:S11]  /*4ca0*/  @!P0 BRA `(.L_x_90) ;  /* 0x0000000000188947 */ /* 0x000ff60003800000 */
[----:B------:R-:W-:Y:S02]  /*4cb0*/  LOP3.LUT P0, RZ, R46, 0xff, RZ, 0xc0, !PT ;  /* 0x000000ff2eff7812 */ /* 0x000fe4000780c0ff */
[----:B------:R-:W-:Y:S04]  /*4cc0*/  ISETP.NE.U32.AND P1, PT, R2, RZ, PT ;  /* 0x000000ff0200720c */ /* 0x000fe80003f25070 */
[----:B------:R-:W-:Y:S04]  /*4cd0*/  ISETP.NE.AND.EX P1, PT, R3, RZ, PT, P1 ;  /* 0x000000ff0300720c */ /* 0x000fe80003f25310 */
[----:B------:R-:W-:Y:S03]  /*4ce0*/  PLOP3.LUT P1, PT, P1, PT, PT, 0x8, 0x80 ;  /* 0x000000000080781c */ /* 0x000fe60000f2e170 */
[----:B------:R-:W-:Y:S11]  /*4cf0*/  @P0 FSETP.EQ.AND P1, PT, R27, RZ, PT ;  /* 0x000000ff1b00020b */ /* 0x000ff60003f22000 */
[----:B------:R-:W-:Y:S02]  /*4d00*/  @!UPT UIADD3 URZ, UPT, UPT, URZ, URZ, URZ ;  /* 0x000000fffffff290 */ /* 0x000fe4000fffe0ff */
.L_x_90:
[----:B------:R-:W2:Y:S01]  /*4d10*/  SYNCS.PHASECHK.TRANS64.TRYWAIT P2, [UR21+0x50], R9 ;  /* 0x00005009ff0075a7 */ /* 0x000ea20008041115 */
[----:B------:R-:W-:Y:S04]  /*4d20*/  ELECT P0, URZ, PT ;  /* 0x0000000000ff782f */ /* 0x000fe80003800000 */
[----:B------:R-:W-:Y:S11]  /*4d30*/  PLOP3.LUT P1, PT, P1, P0, PT, 0xf2, 0x2f ;  /* 0x00000000002f781c */ /* 0x000ff60000f21e72 */
[----:B------:R-:W-:Y:S02]  /*4d40*/  @!UPT UIADD3 URZ, UPT, UPT, URZ, URZ, URZ ;  /* 0x000000fffffff290 */ /* 0x000fe4000fffe0ff */
[----:B------:R-:W-:Y:S05]  /*4d50*/  @!P1 IADD3 R8, P0, PT, R16, 0x580, RZ ;  /* 0x0000058010089810 */ /* 0x000fea0007f1e0ff */
[----:B-1----:R-:W-:Y:S01]  /*4d60*/  @!P1 IMAD.X R6, RZ, RZ, R17, P0 ;  /* 0x000000ffff069224 */ /* 0x002fe200000e0611 */
[----:B--2---:R-:W-:Y:S07]  /*4d70*/  @!P2 BRA `(.L_x_91) ;  /* 0x0000004400eca947 */ /* 0x004fee0003800000 */
.L_x_179:
[----:B------:R-:W-:Y:S01]  /*4d80*/  @!P1 R2UR UR5, R8 ;  /* 0x00000000080592ca */ /* 0x000fe200000e0000 */
[----:B------:R-:W-:Y:S01]  /*4d90*/  VOTEU.ALL UP0, P1 ;  /* 0x0000000000ff7886 */ /* 0x000fe20000800000 */
[----:B------:R-:W-:Y:S01]  /*4da0*/  @!P1 R2UR UR4, R6 ;  /* 0x00000000060492ca */ /* 0x000fe200000e0000 */
[----:B------:R-:W-:Y:S01]  /*4db0*/  UMOV UR16, 0x0 ;  /* 0x0000000000107882 */ /* 0x000fe20000000000 */
[----:B------:R-:W-:Y:S01]  /*4dc0*/  UMOV UR17, 0x10000000 ;  /* 0x1000000000117882 */ /* 0x000fe20000000000 */
[----:B------:R-:W-:Y:S01]  /*4dd0*/  UMOV UR44, UR36 ;  /* 0x00000024002c7c82 */ /* 0x000fe20008000000 */
[----:B------:R-:W-:Y:S01]  /*4de0*/  @!UP0 UIADD3 UR40, UPT, UPT, UR21, 0x200, URZ ;  /* 0x0000020015288890 */ /* 0x000fe2000fffe0ff */
[----:B-1----:R-:W-:Y:S01]  /*4df0*/  @!P1 IMAD.MOV.U32 R0, RZ, RZ, 0x1000 ;  /* 0x00001000ff009424 */ /* 0x002fe200078e00ff */
[----:B------:R-:W-:Y:S01]  /*4e00*/  @!UP0 UIADD3 UR10, UPT, UPT, UR42, 0x40, URZ ;  /* 0x000000402a0a8890 */ /* 0x000fe2000fffe0ff */
[----:B------:R-:W-:Y:S01]  /*4e10*/  @!P1 IADD3 R8, P0, PT, R16, 0x580, RZ ;  /* 0x0000058010089810 */ /* 0x000fe20007f1e0ff */
[----:B------:R-:W-:Y:S01]  /*4e20*/  @!UP0 UIADD3 UR8, UPT, UPT, UR21, 0xa00, URZ ;  /* 0x00000a0015088890 */ /* 0x000fe2000fffe0ff */
[----:B------:R-:W-:Y:S02]  /*4e30*/  VOTEU.ALL UP0, P1 ;  /* 0x0000000000ff7886 */ /* 0x000fe40000800000 */
[----:B------:R-:W-:Y:S01]  /*4e40*/  IMAD.U32 R10, RZ, RZ, UR5 ;  /* 0x00000005ff0a7e24 */ /* 0x000fe2000f8e00ff */
[----:B------:R-:W-:Y:S01]  /*4e50*/  UMOV UR9, UR41 ;  /* 0x0000002900097c82 */ /* 0x000fe20008000000 */
[----:B------:R-:W-:Y:S01]  /*4e60*/  IMAD.U32 R11, RZ, RZ, UR4 ;  /* 0x00000004ff0b7e24 */ /* 0x000fe2000f8e00ff */
[----:B------:R-:W-:Y:S01]  /*4e70*/  UMOV UR11, UR43 ;  /* 0x0000002b000b7c82 */ /* 0x000fe20008000000 */
[----:B------:R-:W-:Y:S01]  /*4e80*/  UMOV UR12, UR36 ;  /* 0x00000024000c7c82 */ /* 0x000fe20008000000 */
[----:B------:R-:W-:Y:S01]  /*4e90*/  @!P1 R2UR UR4, R10 ;  /* 0x000000000a0492ca */ /* 0x000fe200000e0000 */
[----:B------:R-:W-:Y:S01]  /*4ea0*/  UPRMT UR6, UR47, 0x654, UR41 ;  /* 0x000006542f067896 */ /* 0x000fe20008000029 */
[----:B------:R-:W-:Y:S01]  /*4eb0*/  @!P1 R2UR UR5, R11 ;  /* 0x000000000b0592ca */ /* 0x000fe200000e0000 */
[----:B------:R-:W-:Y:S11]  /*4ec0*/  @!P1 IMAD.X R6, RZ, RZ, R17, P0 ;  /* 0x000000ffff069224 */ /* 0x000ff600000e0611 */
[----:B------:R-:W-:Y:S01]  /*4ed0*/  @!UPT UIADD3 URZ, UPT, UPT, URZ, URZ, URZ ;  /* 0x000000fffffff290 */ /* 0x000fe2000fffe0ff */
[----:B------:R1:W-:Y:S01]  /*4ee0*/  @!UP0 UTMALDG.3D [UR40], [UR4], desc[UR16] ;  /* 0x00001028040085b4 */ /* 0x0003e20008011000 */
[----:B------:R-:W-:Y:S05]  /*4ef0*/  VOTEU.ALL UP0, P1 ;  /* 0x0000000000ff7886 */ /* 0x000fea0000800000 */
[----:B------:R1:W-:Y:S01]  /*4f00*/  @!UP0 UTMALDG.3D [UR8], [UR4], desc[UR16] ;  /* 0x00001008040085b4 */ /* 0x0003e20008011000 */
[----:B------:R1:W-:Y:S01]  /*4f10*/  @!P1 SYNCS.ARRIVE.TRANS64.RED.A0TR RZ, [UR21+0x30], R0 ;  /* 0x00003000ffff99a7 */ /* 0x0003e20008300415 */
[----:B------:R-:W-:Y:S01]  /*4f20*/  SYNCS.ARRIVE.TRANS64.RED.A1T0 RZ, [UR6], RZ ;  /* 0x000000ffffff79a7 */ /* 0x000fe20008100406 */
[----:B------:R-:W2:Y:S02]  /*4f30*/  SYNCS.PHASECHK.TRANS64.TRYWAIT P2, [UR21+0x58], R9 ;  /* 0x00005809ff0075a7 */ /* 0x000ea40008041115 */
[----:B-12---:R-:W-:Y:S05]  /*4f40*/  @!P2 BRA `(.L_x_92) ;  /* 0x000000440090a947 */ /* 0x006fea0003800000 */
.L_x_181:
        /* <DEDUP_REMOVED lines=10> */
[----:B------:R-:W-:Y:S02]  /*4ff0*/  @!UP0 UIADD3 UR10, UPT, UPT, UR42, 0x50, URZ ;  /* 0x000000502a0a8890 */ /* 0x000fe4000fffe0ff */
[----:B------:R-:W-:Y:S01]  /*5000*/  @!UP0 UIADD3 UR8, UPT, UPT, UR21, 0x1a00, URZ ;  /* 0x00001a0015088890 */ /* 0x000fe2000fffe0ff */
[----:B------:R-:W-:Y:S01]  /*5010*/  IMAD.U32 R10, RZ, RZ, UR5 ;  /* 0x00000005ff0a7e24 */ /* 0x000fe2000f8e00ff */
[----:B------:R-:W-:Y:S01]  /*5020*/  VOTEU.ALL UP0, P1 ;  /* 0x0000000000ff7886 */ /* 0x000fe20000800000 */
[----:B------:R-:W-:Y:S01]  /*5030*/  IMAD.U32 R11, RZ, RZ, UR4 ;  /* 0x00000004ff0b7e24 */ /* 0x000fe2000f8e00ff */
[----:B------:R-:W-:Y:S01]  /*5040*/  UMOV UR9, UR33 ;  /* 0x0000002100097c82 */ /* 0x000fe20008000000 */
[----:B------:R-:W-:Y:S01]  /*5050*/  UMOV UR11, UR43 ;  /* 0x0000002b000b7c82 */ /* 0x000fe20008000000 */
[----:B------:R-:W-:Y:S01]  /*5060*/  @!P1 R2UR UR4, R10 ;  /* 0x000000000a0492ca */ /* 0x000fe200000e0000 */
[----:B------:R-:W-:Y:S01]  /*5070*/  UMOV UR12, UR36 ;  /* 0x00000024000c7c82 */ /* 0x000fe20008000000 */
[----:B------:R-:W-:Y:S01]  /*5080*/  @!P1 R2UR UR5, R11 ;  /* 0x000000000b0592ca */ /* 0x000fe200000e0000 */
[----:B------:R-:W-:Y:S01]  /*5090*/  UPRMT UR6, UR47, 0x654, UR33 ;  /* 0x000006542f067896 */ /* 0x000fe20008000021 */
[----:B------:R-:W-:Y:S11]  /*50a0*/  @!P1 IMAD.X R6, RZ, RZ, R17, P0 ;  /* 0x000000ffff069224 */ /* 0x000ff600000e0611 */
[----:B------:R1:W-:Y:S01]  /*50b0*/  @!UP0 UTMALDG.3D [UR32], [UR4], desc[UR16] ;  /* 0x00001020040085b4 */ /* 0x0003e20008011000 */
[----:B------:R-:W-:Y:S05]  /*50c0*/  VOTEU.ALL UP0, P1 ;  /* 0x0000000000ff7886 */ /* 0x000fea0000800000 */
[----:B------:R1:W-:Y:S01]  /*50d0*/  @!UP0 UTMALDG.3D [UR8], [UR4], desc[UR16] ;  /* 0x00001008040085b4 */ /* 0x0003e20008011000 */
[----:B------:R1:W-:Y:S01]  /*50e0*/  @!P1 SYNCS.ARRIVE.TRANS64.RED.A0TR RZ, [UR21+0x38], R0 ;  /* 0x00003800ffff99a7 */ /* 0x0003e20008300415 */
[----:B------:R-:W-:Y:S01]  /*50f0*/  SYNCS.ARRIVE.TRANS64.RED.A1T0 RZ, [UR6], RZ ;  /* 0x000000ffffff79a7 */ /* 0x000fe20008100406 */
[----:B------:R-:W2:Y:S02]  /*5100*/  SYNCS.PHASECHK.TRANS64.TRYWAIT P2, [UR21+0x60], R9 ;  /* 0x00006009ff0075a7 */ /* 0x000ea40008041115 */
[----:B-12---:R-:W-:Y:S05]  /*5110*/  @!P2 BRA `(.L_x_93) ;  /* 0x000000440034a947 */ /* 0x006fea0003800000 */
.L_x_183:
        /* <DEDUP_REMOVED lines=9> */
[----:B------:R-:W-:Y:S01]  /*51b0*/  VIADD R14, R14, 0x1 ;  /* 0x000000010e0e7836 */ /* 0x000fe20000000000 */
        /* <DEDUP_REMOVED lines=10> */
[----:B------:R-:W-:Y:S01]  /*5260*/  UMOV UR12, UR36 ;  /* 0x00000024000c7c82 */ /* 0x000fe20008000000 */
[----:B------:R-:W-:Y:S11]  /*5270*/  UPRMT UR6, UR47, 0x654, UR25 ;  /* 0x000006542f067896 */ /* 0x000ff60008000019 */
[----:B------:R1:W-:Y:S01]  /*5280*/  @!UP0 UTMALDG.3D [UR24], [UR4], desc[UR16] ;  /* 0x00001018040085b4 */ /* 0x0003e20008011000 */
[----:B------:R-:W-:Y:S05]  /*5290*/  VOTEU.ALL UP0, P1 ;  /* 0x0000000000ff7886 */ /* 0x000fea0000800000 */
[----:B------:R1:W-:Y:S01]  /*52a0*/  @!UP0 UTMALDG.3D [UR8], [UR4], desc[UR16] ;  /* 0x00001008040085b4 */ /* 0x0003e20008011000 */
[----:B------:R1:W-:Y:S01]  /*52b0*/  @!P1 SYNCS.ARRIVE.TRANS64.RED.A0TR RZ, [UR21+0x40], R0 ;  /* 0x00004000ffff99a7 */ /* 0x0003e20008300415 */
[----:B------:R-:W-:Y:S01]  /*52c0*/  SYNCS.ARRIVE.TRANS64.RED.A1T0 RZ, [UR6], RZ ;  /* 0x000000ffffff79a7 */ /* 0x000fe20008100406 */
[----:B------:R-:W2:Y:S02]  /*52d0*/  SYNCS.PHASECHK.TRANS64.TRYWAIT P0, [UR21+0x68], R9 ;  /* 0x00006809ff0075a7 */ /* 0x000ea40008001115 */
[----:B-12---:R-:W-:Y:S05]  /*52e0*/  @!P0 BRA `(.L_x_94) ;  /* 0x0000004000d88947 */ /* 0x006fea0003800000 */
.L_x_185:
[----:B------:R-:W-:Y:S01]  /*52f0*/  UIADD3 UR24, UPT, UPT, UR13, UR63, URZ ;  /* 0x0000003f0d187290 */ /* 0x000fe2000fffe0ff */
[----:B------:R-:W-:Y:S01]  /*5300*/  @!P1 IADD3 R6, P0, PT, R16, 0x580, RZ ;  /* 0x0000058010069810 */ /* 0x000fe20007f1e0ff */
[----:B------:R-:W-:Y:S01]  /*5310*/  UPLOP3.LUT UP2, UPT, UPT, UPT, UPT, 0x80, 0x8 ;  /* 0x000000000008789c */ /* 0x000fe20003f4f070 */
[----:B------:R-:W-:Y:S01]  /*5320*/  R2UR UR26, R50 ;  /* 0x00000000321a72ca */ /* 0x000fe200000e0000 */
[----:B------:R-:W-:Y:S01]  /*5330*/  VOTEU.ALL UP0, P1 ;  /* 0x0000000000ff7886 */ /* 0x000fe20000800000 */
[----:B------:R-:W-:Y:S01]  /*5340*/  @!P1 R2UR UR5, R6 ;  /* 0x00000000060592ca */ /* 0x000fe200000e0000 */
[----:B-1----:R-:W-:Y:S01]  /*5350*/  @!P1 IMAD.X R0, RZ, RZ, R17, P0 ;  /* 0x000000ffff009224 */ /* 0x002fe200000e0611 */
[----:B------:R-:W-:Y:S01]  /*5360*/  UMOV UR6, 0x0 ;  /* 0x0000000000067882 */ /* 0x000fe20000000000 */
[----:B------:R-:W-:Y:S01]  /*5370*/  UMOV UR7, 0x10000000 ;  /* 0x1000000000077882 */ /* 0x000fe20000000000 */
[----:B------:R-:W-:Y:S01]  /*5380*/  @!UP0 UIADD3 UR18, UPT, UPT, UR42, 0x30, URZ ;  /* 0x000000302a128890 */ /* 0x000fe2000fffe0ff */
[----:B------:R-:W-:Y:S01]  /*5390*/  ISETP.NE.AND P0, PT, R14, 0x2, PT ;  /* 0x000000020e00780c */ /* 0x000fe20003f05270 */
[----:B------:R-:W-:Y:S01]  /*53a0*/  @!UP0 UIADD3 UR16, UPT, UPT, UR21, 0x3200, URZ ;  /* 0x0000320015108890 */ /* 0x000fe2000fffe0ff */
[----:B------:R-:W-:Y:S01]  /*53b0*/  @!P1 R2UR UR4, R0 ;  /* 0x00000000000492ca */ /* 0x000fe200000e0000 */
[----:B------:R-:W-:Y:S01]  /*53c0*/  @!UP0 UIADD3 UR17, UPT, UPT, UR21, 0x48, URZ ;  /* 0x0000004815118890 */ /* 0x000fe2000fffe0ff */
[----:B------:R-:W-:Y:S01]  /*53d0*/  SEL R0, RZ, 0x1, P0 ;  /* 0x00000001ff007807 */ /* 0x000fe20000000000 */
[----:B------:R-:W-:Y:S01]  /*53e0*/  @!UP0 UIADD3 UR10, UPT, UPT, UR42, 0x70, URZ ;  /* 0x000000702a0a8890 */ /* 0x000fe2000fffe0ff */
[----:B------:R-:W-:Y:S01]  /*53f0*/  LOP3.LUT R15, R15, 0x1, RZ, 0x3c, !PT ;  /* 0x000000010f0f7812 */ /* 0x000fe200078e3cff */
[----:B------:R-:W-:Y:S01]  /*5400*/  @!UP0 UIADD3 UR8, UPT, UPT, UR21, 0x3a00, URZ ;  /* 0x00003a0015088890 */ /* 0x000fe2000fffe0ff */
[----:B------:R-:W-:Y:S01]  /*5410*/  IMAD.U32 R8, RZ, RZ, UR5 ;  /* 0x00000005ff087e24 */ /* 0x000fe2000f8e00ff */
[----:B------:R-:W-:Y:S01]  /*5420*/  VOTEU.ALL UP0, P1 ;  /* 0x0000000000ff7886 */ /* 0x000fe20000800000 */
[----:B------:R-:W-:Y:S01]  /*5430*/  UMOV UR19, UR43 ;  /* 0x0000002b00137c82 */ /* 0x000fe20008000000 */
[----:B------:R-:W-:Y:S01]  /*5440*/  UMOV UR20, UR36 ;  /* 0x0000002400147c82 */ /* 0x000fe20008000000 */
[----:B------:R-:W-:Y:S01]  /*5450*/  UMOV UR11, UR43 ;  /* 0x0000002b000b7c82 */ /* 0x000fe20008000000 */
[----:B------:R-:W-:Y:S01]  /*5460*/  UMOV UR12, UR36 ;  /* 0x00000024000c7c82 */ /* 0x000fe20008000000 */
[----:B------:R-:W-:Y:S01]  /*5470*/  UMOV UR9, UR17 ;  /* 0x0000001100097c82 */ /* 0x000fe20008000000 */
[----:B------:R-:W-:Y:S01]  /*5480*/  IMAD.U32 R9, RZ, RZ, UR4 ;  /* 0x00000004ff097e24 */ /* 0x000fe2000f8e00ff */
[----:B------:R-:W-:Y:S01]  /*5490*/  @!P1 R2UR UR4, R8 ;  /* 0x00000000080492ca */ /* 0x000fe200000e0000 */
[----:B------:R-:W-:Y:S01]  /*54a0*/  UMOV UR36, UR29 ;  /* 0x0000001d00247c82 */ /* 0x000fe20008000000 */
[----:B------:R-:W-:Y:S02]  /*54b0*/  LOP3.LUT R13, R13, R0, RZ, 0x3c, !PT ;  /* 0x000000000d0d7212 */ /* 0x000fe400078e3cff */
[----:B------:R-:W-:Y:S02]  /*54c0*/  @!P1 R2UR UR5, R9 ;  /* 0x00000000090592ca */ /* 0x000fe400000e0000 */
[----:B------:R-:W-:Y:S11]  /*54d0*/  SEL R14, R14, RZ, P0 ;  /* 0x000000ff0e0e7207 */ /* 0x000ff60000000000 */
[----:B------:R1:W-:Y:S01]  /*54e0*/  @!UP0 UTMALDG.3D [UR16], [UR4], desc[UR6] ;  /* 0x00000610040085b4 */ /* 0x0003e20008011000 */
[----:B------:R-:W-:Y:S05]  /*54f0*/  VOTEU.ALL UP0, P1 ;  /* 0x0000000000ff7886 */ /* 0x000fea0000800000 */
[----:B------:R2:W-:Y:S01]  /*5500*/  @!UP0 UTMALDG.3D [UR8], [UR4], desc[UR6] ;  /* 0x00000608040085b4 */ /* 0x0005e20008011000 */
[----:B------:R2:W-:Y:S01]  /*5510*/  @!P1 SYNCS.ARRIVE.TRANS64.RED.A0TR RZ, [UR21+0x48], R7 ;  /* 0x00004807ffff99a7 */ /* 0x0005e20008300415 */
[----:B------:R-:W-:Y:S01]  /*5520*/  SYNCS.ARRIVE.TRANS64.RED.A1T0 RZ, [UR37], RZ ;  /* 0x000000ffffff79a7 */ /* 0x000fe20008100425 */
[----:B-1----:R-:W-:Y:S01]  /*5530*/  UIADD3 UR20, UPT, UPT, UR14, UR26, URZ ;  /* 0x0000001a0e147290 */ /* 0x002fe2000fffe0ff */
[----:B------:R-:W-:Y:S11]  /*5540*/  BRA.U UP1, `(.L_x_95) ;  /* 0xfffffff101047547 */ /* 0x000ff6000b83ffff */
[----:B------:R-:W-:-:S04]  /*5550*/  SHF.L.U32 R2, R15, 0x1f, RZ ;  /* 0x0000001f0f027819 */ /* 0x000fc800000006ff */
[----:B------:R-:W1:Y:S02]  /*5560*/  SYNCS.PHASECHK.TRANS64.TRYWAIT P0, [UR21+0x50], R2 ;  /* 0x00005002ff0075a7 */ /* 0x000e640008001115 */
[----:B-1----:R-:W-:Y:S05]  /*5570*/  @!P0 BRA `(.L_x_96) ;  /* 0x00000040004c8947 */ /* 0x002fea0003800000 */
.L_x_187:
[----:B------:R-:W3:Y:S02]  /*5580*/  SYNCS.PHASECHK.TRANS64.TRYWAIT P0, [UR21+0x58], R2 ;  /* 0x00005802ff0075a7 */ /* 0x000ee40008001115 */
[----:B---3--:R-:W-:Y:S05]  /*5590*/  @!P0 BRA `(.L_x_97) ;  /* 0x00000040005c8947 */ /* 0x008fea0003800000 */
.L_x_189:
[----:B------:R-:W3:Y:S02]  /*55a0*/  SYNCS.PHASECHK.TRANS64.TRYWAIT P0, [UR21+0x60], R2 ;  /* 0x00006002ff0075a7 */ /* 0x000ee40008001115 */
[----:B---3--:R-:W-:Y:S05]  /*55b0*/  @!P0 BRA `(.L_x_98) ;  /* 0x00000040006c8947 */ /* 0x008fea0003800000 */
.L_x_191:
[----:B-1----:R-:W-:-:S07]  /*55c0*/  MOV R0, UR21 ;  /* 0x0000001500007c02 */ /* 0x002fce0008000f00 */
.L_x_99:
[----:B-1----:R-:W-:-:S04]  /*55d0*/  SHF.L.U32 R2, R15, 0x1f, RZ ;  /* 0x0000001f0f027819 */ /* 0x002fc800000006ff */
[----:B------:R1:W3:Y:S03]  /*55e0*/  SYNCS.PHASECHK.TRANS64.TRYWAIT P0, [R0+URZ+0x68], R2 ;  /* 0x00006802000075a7 */ /* 0x0002e600080011ff */
[----:B---3--:R-:W-:Y:S05]  /*55f0*/  @!P0 NANOSLEEP.SYNCS 0x989680 ;  /* 0x009896800000895d */ /* 0x008fea0003900000 */
[----:B------:R-:W3:Y:S02]  /*5600*/  @!P0 SYNCS.PHASECHK.TRANS64 P0, [R0+URZ+0x68], R2 ;  /* 0x00006802000085a7 */ /* 0x000ee400080010ff */
[----:B--23--:R-:W-:Y:S05]  /*5610*/  @P0 EXIT ;  /* 0x000000000000094d */ /* 0x00cfea0003800000 */
[----:B------:R-:W-:Y:S05]  /*5620*/  BRA `(.L_x_99) ;  /* 0xfffffffc00e87947 */ /* 0x000fea000383ffff */
.L_x_84:
[----:B------:R-:W-:-:S06]  /*5630*/  UISETP.GE.AND UP0, UPT, UR25, 0x4, UPT ;  /* 0x000000041900788c */ /* 0x000fcc000bf06270 */
[----:B------:R-:W-:-:S13]  /*5640*/  PLOP3.LUT P0, PT, PT, PT, UP0, 0x80, 0x8 ;  /* 0x000000000008781c */ /* 0x000fda0003f0f008 */
[----:B------:R-:W-:Y:S05]  /*5650*/  @!P0 EXIT ;  /* 0x000000000000894d */ /* 0x000fea0003800000 */
[----:B------:R-:W-:Y:S01]  /*5660*/  BAR.SYNC.DEFER_BLOCKING 0x6, 0xa0 ;  /* 0x0182800000007b1d */ /* 0x000fe20000010000 */
[C---:B------:R-:W-:Y:S01]  /*5670*/  IMAD.SHL.U32 R45, R60.reuse, 0x10, RZ ;  /* 0x000000103c2d7824 */ /* 0x040fe200078e00ff */
[C---:B------:R-:W-:Y:S01]  /*5680*/  SHF.L.U32 R3, R47.reuse, 0x15, RZ ;  /* 0x000000152f037819 */ /* 0x040fe200000006ff */
[C---:B------:R-:W-:Y:S02]  /*5690*/  IMAD.U32 R23, R60.reuse, 0x10000, RZ ;  /* 0x000100003c177824 */ /* 0x040fe400078e00ff */
[----:B------:R-:W-:Y:S02]  /*56a0*/  HFMA2 R59, -RZ, RZ, 0, 5.9604644775390625e-08 ;  /* 0x00000001ff3b7431 */ /* 0x000fe400000001ff */
[----:B------:R-:W-:Y:S01]  /*56b0*/  IMAD.SHL.U32 R2, R60, 0x2, RZ ;  /* 0x000000023c027824 */ /* 0x000fe200078e00ff */
[----:B------:R-:W-:Y:S01]  /*56c0*/  UMOV UR43, 0x400 ;  /* 0x00000400002b7882 */ /* 0x000fe20000000000 */
[----:B------:R-:W1:Y:S01]  /*56d0*/  LDCU.64 UR4, c[0x0][0x890] ;  /* 0x00011200ff0477ac */ /* 0x000e620008000a00 */
[----:B------:R-:W2:Y:S01]  /*56e0*/  LDC.64 R42, c[0x0][0x8b0] ;  /* 0x00022c00ff2a7b82 */ /* 0x000ea20000000a00 */
[----:B------:R-:W-:Y:S01]  /*56f0*/  IMAD.SHL.U32 R6, R47, 0x200, RZ ;  /* 0x000002002f067824 */ /* 0x000fe200078e00ff */
[C---:B------:R-:W-:Y:S01]  /*5700*/  LOP3.LUT R7, R45.reuse, 0x40, RZ, 0xc0, !PT ;  /* 0x000000402d077812 */ /* 0x040fe200078ec0ff */
[----:B------:R-:W-:Y:S01]  /*5710*/  ULEA UR43, UR47, UR43, 0x18 ;  /* 0x0000002b2f2b7291 */ /* 0x000fe2000f8ec0ff */
[----:B------:R-:W-:Y:S01]  /*5720*/  LOP3.LUT R44, R45, 0x5b0, RZ, 0xc0, !PT ;  /* 0x000005b02d2c7812 */ /* 0x000fe200078ec0ff */
[----:B------:R-:W-:Y:S01]  /*5730*/  IMAD.MOV.U32 R22, RZ, RZ, RZ ;  /* 0x000000ffff167224 */ /* 0x000fe200078e00ff */
[----:B------:R-:W-:Y:S01]  /*5740*/  LOP3.LUT R3, R3, 0x200000, RZ, 0xc0, !PT ;  /* 0x0020000003037812 */ /* 0x000fe200078ec0ff */
[----:B------:R-:W-:Y:S01]  /*5750*/  IMAD.MOV.U32 R58, RZ, RZ, RZ ;  /* 0x000000ffff3a7224 */ /* 0x000fe200078e00ff */
[----:B------:R-:W3:Y:S01]  /*5760*/  LDC.64 R40, c[0x0][0x8a8] ;  /* 0x00022a00ff287b82 */ /* 0x000ee20000000a00 */
[----:B------:R-:W-:Y:S01]  /*5770*/  LOP3.LUT R2, R7, 0x8, R2, 0xf8, !PT ;  /* 0x0000000807027812 */ /* 0x000fe200078ef802 */
[----:B------:R-:W-:Y:S01]  /*5780*/  IMAD.MOV.U32 R55, RZ, RZ, RZ ;  /* 0x000000ffff377224 */ /* 0x000fe200078e00ff */
[----:B------:R-:W-:Y:S01]  /*5790*/  LOP3.LUT R44, R44, 0x200, R6, 0xf8, !PT ;  /* 0x000002002c2c7812 */ /* 0x000fe200078ef806 */
[----:B------:R-:W4:Y:S01]  /*57a0*/  LDCU UR60, c[0x0][0x370] ;  /* 0x00006e00ff3c77ac */ /* 0x000f220008000800 */
[----:B------:R-:W-:-:S02]  /*57b0*/  LOP3.LUT R23, R3, 0x400000, R23, 0xf8, !PT ;  /* 0x0040000003177812 */ /* 0x000fc400078ef817 */
[----:B------:R-:W-:Y:S01]  /*57c0*/  LOP3.LUT P0, RZ, R45, 0x40, RZ, 0xc0, !PT ;  /* 0x000000402dff7812 */ /* 0x000fe2000780c0ff */
[----:B------:R-:W4:Y:S01]  /*57d0*/  LDS R0, [UR43+0x130] ;  /* 0x0001302bff007984 */ /* 0x000f220008000800 */
[----:B-1----:R-:W-:Y:S01]  /*57e0*/  IMAD.U32 R49, RZ, RZ, UR4 ;  /* 0x00000004ff317e24 */ /* 0x002fe2000f8e00ff */
[----:B------:R-:W-:Y:S01]  /*57f0*/  UIADD3 UR4, UPT, UPT, UR43, 0x200, URZ ;  /* 0x000002002b047890 */ /* 0x000fe2000fffe0ff */
[----:B------:R-:W-:Y:S01]  /*5800*/  LOP3.LUT R44, R44, R2, RZ, 0xfc, !PT ;  /* 0x000000022c2c7212 */ /* 0x000fe200078efcff */
[----:B------:R-:W-:Y:S01]  /*5810*/  IMAD.U32 R48, RZ, RZ, UR5 ;  /* 0x00000005ff307e24 */ /* 0x000fe2000f8e00ff */
[----:B------:R-:W-:Y:S01]  /*5820*/  P2R R2, PR, RZ, 0x1 ;  /* 0x00000001ff027803 */ /* 0x000fe20000000000 */
[----:B------:R-:W1:Y:S01]  /*5830*/  LDCU UR42, c[0x0][0xb0c] ;  /* 0x00016180ff2a77ac */ /* 0x000e620008000800 */
[----:B------:R-:W-:Y:S01]  /*5840*/  LOP3.LUT R60, R60, 0x60, RZ, 0xc0, !PT ;  /* 0x000000603c3c7812 */ /* 0x000fe200078ec0ff */
[----:B------:R-:W-:Y:S01]  /*5850*/  IMAD.U32 R52, RZ, RZ, UR4 ;  /* 0x00000004ff347e24 */ /* 0x000fe2000f8e00ff */
[----:B------:R-:W-:Y:S01]  /*5860*/  MOV R57, RZ ;  /* 0x000000ff00397202 */ /* 0x000fe20000000f00 */
[----:B------:R-:W1:Y:S01]  /*5870*/  LDCU UR39, c[0x0][0xb30] ;  /* 0x00016600ff2777ac */ /* 0x000e620008000800 */
[----:B------:R-:W1:Y:S01]  /*5880*/  LDCU.64 UR54, c[0x0][0x888] ;  /* 0x00011100ff3677ac */ /* 0x000e620008000a00 */
[----:B------:R-:W1:Y:S01]  /*5890*/  LDCU.64 UR40, c[0x0][0xb28] ;  /* 0x00016500ff2877ac */ /* 0x000e620008000a00 */
[----:B------:R-:W1:Y:S01]  /*58a0*/  LDCU.128 UR56, c[0x0][0xb10] ;  /* 0x00016200ff3877ac */ /* 0x000e620008000c00 */
[----:B------:R-:W1:Y:S01]  /*58b0*/  LDCU UR53, c[0x0][0x374] ;  /* 0x00006e80ff3577ac */ /* 0x000e620008000800 */
[----:B------:R-:W-:Y:S01]  /*58c0*/  UMOV UR52, URZ ;  /* 0x000000ff00347c82 */ /* 0x000fe20008000000 */
[----:B------:R-:W-:Y:S01]  /*58d0*/  UMOV UR46, URZ ;  /* 0x000000ff002e7c82 */ /* 0x000fe20008000000 */
[----:B-1234-:R-:W-:-:S07]  /*58e0*/  IMAD.IADD R23, R0, 0x1, R23 ;  /* 0x0000000100177824 */ /* 0x01efce00078e0217 */
.L_x_143:
[----:B------:R-:W-:Y:S02]  /*58f0*/  LEA R3, R55, UR43, 0x3 ;  /* 0x0000002b37037c11 */ /* 0x000fe4000f8e18ff */
[----:B------:R-:W-:Y:S02]  /*5900*/  SHF.L.U32 R0, R57, 0x1f, RZ ;  /* 0x0000001f39007819 */ /* 0x000fe400000006ff */
[----:B-1----:R-:W-:Y:S02]  /*5910*/  LEA R4, R55, UR43, 0x4 ;  /* 0x0000002b37047c11 */ /* 0x002fe4000f8e20ff */
[----:B------:R-:W1:Y:S02]  /*5920*/  SYNCS.PHASECHK.TRANS64.TRYWAIT P0, [R3+URZ+0x80], R0 ;  /* 0x00008000030075a7 */ /* 0x000e6400080011ff */
[----:B-1----:R-:W-:Y:S05]  /*5930*/  @!P0 BRA `(.L_x_100) ;  /* 0x0000003c00a48947 */ /* 0x002fea0003800000 */
.L_x_192:
        /* <DEDUP_REMOVED lines=8> */
[----:B--2---:R-:W-:Y:S11]  /*59c0*/  LOP3.LUT P0, RZ, R6, 0x1, RZ, 0xc0, !PT ;  /* 0x0000000106ff7812 */ /* 0x004ff6000780c0ff */
[----:B------:R-:W-:Y:S02]  /*59d0*/  @!UPT UIADD3 URZ, UPT, UPT, URZ, URZ, URZ ;  /* 0x000000fffffff290 */ /* 0x000fe4000fffe0ff */
[----:B---3--:R-:W-:Y:S01]  /*59e0*/  VOTEU.ANY UP1, P0 ;  /* 0x0000000000ff7886 */ /* 0x008fe20000020100 */
[----:B------:R-:W-:Y:S01]  /*59f0*/  PLOP3.LUT P0, PT, PT, PT, UP1, 0x80, 0x8 ;  /* 0x000000000008781c */ /* 0x000fe20003f0f018 */
[----:B------:R-:W-:Y:S11]  /*5a00*/  UP2UR UR62, UPR, URZ, 0x2 ;  /* 0x00000002ff3e7883 */ /* 0x000ff60008000000 */
[----:B------:R-:W-:Y:S01]  /*5a10*/  @!UPT UIADD3 URZ, UPT, UPT, URZ, URZ, URZ ;  /* 0x000000fffffff290 */ /* 0x000fe2000fffe0ff */
[----:B-1----:R-:W-:Y:S02]  /*5a20*/  @P0 SHF.R.U32.HI R0, RZ, 0x10, R5 ;  /* 0x00000010ff000819 */ /* 0x002fe40000011605 */
        /* <DEDUP_REMOVED lines=12> */
[----:B------:R-:W2:Y:S01]  /*5af0*/  LDCU UR12, c[0x0][0xb20] ;  /* 0x00016400ff0c77ac */ /* 0x000ea20008000800 */
[----:B------:R-:W-:Y:S02]  /*5b00*/  UIMAD.WIDE.U32 UR4, UR53, UR59, URZ ;  /* 0x0000003b350472a5 */ /* 0x000fe4000f8e00ff */
[----:B------:R-:W-:Y:S02]  /*5b10*/  UIMAD.WIDE.U32 UR6, UR60, UR56, URZ ;  /* 0x000000383c0672a5 */ /* 0x000fe4000f8e00ff */
[----:B------:R-:W-:Y:S02]  /*5b20*/  UISETP.NE.AND UP0, UPT, UR58, 0x1, UPT ;  /* 0x000000013a00788c */ /* 0x000fe4000bf05270 */
[----:B------:R-:W-:Y:S02]  /*5b30*/  UIMAD.WIDE.U32 UR8, UR37, UR59, URZ ;  /* 0x0000003b250872a5 */ /* 0x000fe4000f8e00ff */
[----:B------:R-:W-:Y:S02]  /*5b40*/  UIMAD.WIDE.U32 UR10, UR38, UR56, URZ ;  /* 0x00000038260a72a5 */ /* 0x000fe4000f8e00ff */
[----:B------:R-:W-:Y:S02]  /*5b50*/  UISETP.NE.AND UP1, UPT, UR42, 0x1, UPT ;  /* 0x000000012a00788c */ /* 0x000fe4000bf25270 */
[----:B------:R-:W-:Y:S01]  /*5b60*/  UISETP.NE.AND UP2, UPT, UR45, 0x1, UPT ;  /* 0x000000012d00788c */ /* 0x000fe2000bf45270 */
[----:B------:R-:W-:Y:S02]  /*5b70*/  UMOV UR4, UR5 ;  /* 0x0000000500047c82 */ /* 0x000fe40008000000 */
[----:B--2---:R-:W-:Y:S03]  /*5b80*/  USHF.R.U32.HI UR5, URZ, UR12, UR4 ;  /* 0x0000000cff057299 */ /* 0x004fe60008011604 */
[----:B------:R-:W-:Y:S02]  /*5b90*/  UMOV UR4, UR7 ;  /* 0x0000000700047c82 */ /* 0x000fe40008000000 */
[----:B------:R-:W-:Y:S02]  /*5ba0*/  USHF.R.U32.HI UR7, URZ, UR57, UR4 ;  /* 0x00000039ff077299 */ /* 0x000fe40008011604 */
[----:B------:R-:W-:Y:S02]  /*5bb0*/  USEL UR4, UR53, UR5, !UP0 ;  /* 0x0000000535047287 */ /* 0x000fe4000c000000 */
[----:B------:R-:W-:Y:S01]  /*5bc0*/  USEL UR7, UR60, UR7, !UP1 ;  /* 0x000000073c077287 */ /* 0x000fe2000c800000 */
[----:B------:R-:W-:Y:S01]  /*5bd0*/  UMOV UR5, UR9 ;  /* 0x0000000900057c82 */ /* 0x000fe20008000000 */
[----:B------:R-:W-:Y:S02]  /*5be0*/  UIMAD.WIDE.U32 UR8, UR4, UR40, URZ ;  /* 0x00000028040872a5 */ /* 0x000fe4000f8e00ff */
[----:B------:R-:W-:Y:S03]  /*5bf0*/  USHF.R.U32.HI UR6, URZ, UR12, UR5 ;  /* 0x0000000cff067299 */ /* 0x000fe60008011605 */
[----:B------:R-:W-:Y:S01]  /*5c00*/  UMOV UR5, UR11 ;  /* 0x0000000b00057c82 */ /* 0x000fe20008000000 */
[----:B------:R-:W-:Y:S02]  /*5c10*/  UIMAD.WIDE.U32 UR10, UR7, UR40, URZ ;  /* 0x00000028070a72a5 */ /* 0x000fe4000f8e00ff */
[----:B------:R-:W-:Y:S02]  /*5c20*/  USHF.R.U32.HI UR12, URZ, UR57, UR5 ;  /* 0x00000039ff0c7299 */ /* 0x000fe40008011605 */
[----:B------:R-:W-:Y:S01]  /*5c30*/  USEL UR6, UR37, UR6, !UP0 ;  /* 0x0000000625067287 */ /* 0x000fe2000c000000 */
[----:B------:R-:W-:Y:S02]  /*5c40*/  UMOV UR5, UR9 ;  /* 0x0000000900057c82 */ /* 0x000fe40008000000 */
[----:B------:R-:W-:Y:S01]  /*5c50*/  UMOV UR10, UR11 ;  /* 0x0000000b000a7c82 */ /* 0x000fe20008000000 */
[----:B------:R-:W-:Y:S02]  /*5c60*/  @UP2 USHF.R.U32.HI UR4, URZ, UR41, UR5 ;  /* 0x00000029ff042299 */ /* 0x000fe40008011605 */
[----:B------:R-:W-:Y:S02]  /*5c70*/  @UP2 USHF.R.U32.HI UR7, URZ, UR41, UR10 ;  /* 0x00000029ff072299 */ /* 0x000fe4000801160a */
[----:B------:R-:W-:Y:S02]  /*5c80*/  UIMAD UR4, UR45, UR4, URZ ;  /* 0x000000042d0472a4 */ /* 0x000fe4000f8e02ff */
        /* <DEDUP_REMOVED lines=8> */
[----:B------:R-:W-:Y:S02]  /*5d10*/  USEL UR11, UR6, UR4, !UP2 ;  /* 0x00000004060b7287 */ /* 0x000fe4000d000000 */
[----:B------:R-:W-:Y:S02]  /*5d20*/  UIADD3 UR8, UPT, UPT, -UR5, URZ, URZ ;  /* 0x000000ff05087290 */ /* 0x000fe4000fffe1ff */
[----:B------:R-:W-:Y:S01]  /*5d30*/  UIADD3 UR10, UPT, UPT, -UR11, URZ, URZ ;  /* 0x000000ff0b0a7290 */ /* 0x000fe2000fffe1ff */
[----:B------:R-:W-:Y:S01]  /*5d40*/  @!UP0 UMOV UR4, UR9 ;  /* 0x0000000900048c82 */ /* 0x000fe20008000000 */
[----:B------:R-:W-:Y:S02]  /*5d50*/  UIADD3 UR9, UPT, UPT, -UR6, URZ, URZ ;  /* 0x000000ff06097290 */ /* 0x000fe4000fffe1ff */
[----:B------:R-:W-:Y:S02]  /*5d60*/  @!UP0 USHF.R.U32.HI UR4, URZ, UR41, UR4 ;  /* 0x00000029ff048299 */ /* 0x000fe40008011604 */
[----:B------:R-:W-:Y:S02]  /*5d70*/  UIMAD UR10, UR45, UR10, UR6 ;  /* 0x0000000a2d0a72a4 */ /* 0x000fe4000f8e0206 */
[----:B------:R-:W-:Y:S04]  /*5d80*/  @!UP0 USEL UR4, UR5, UR4, !UP2 ;  /* 0x0000000405048287 */ /* 0x000fe8000d000000 */
[----:B------:R-:W-:Y:S02]  /*5d90*/  @!UP0 UIMAD UR10, UR7, UR10, UR4 ;  /* 0x0000000a070a82a4 */ /* 0x000fe4000f8e0204 */
[----:B------:R-:W-:Y:S02]  /*5da0*/  @!UP0 UIADD3 UR11, UPT, UPT, UR11, -UR4, URZ ;  /* 0x800000040b0b8290 */ /* 0x000fe4000fffe0ff */
[----:B------:R-:W-:Y:S02]  /*5db0*/  UIMAD UR7, UR42, UR8, UR38 ;  /* 0x000000082a0772a4 */ /* 0x000fe4000f8e0226 */
[----:B------:R-:W-:Y:S02]  /*5dc0*/  @!UP0 UIMAD UR6, UR11, UR45, UR5 ;  /* 0x0000002d0b0682a4 */ /* 0x000fe4000f8e0205 */
[----:B------:R-:W-:Y:S01]  /*5dd0*/  UIMAD UR4, UR58, UR9, UR37 ;  /* 0x000000093a0472a4 */ /* 0x000fe2000f8e0225 */
[----:B------:R-:W-:Y:S02]  /*5de0*/  @!UP0 UMOV UR5, UR10 ;  /* 0x0000000a00058c82 */ /* 0x000fe40008000000 */
[----:B------:R-:W-:Y:S02]  /*5df0*/  UIMAD UR38, UR5, UR42, UR7 ;  /* 0x0000002a052672a4 */ /* 0x000fe4000f8e0207 */
[----:B------:R-:W-:Y:S11]  /*5e00*/  UIMAD UR37, UR6, UR58, UR4 ;  /* 0x0000003a062572a4 */ /* 0x000ff6000f8e0204 */
[----:B------:R-:W-:Y:S01]  /*5e10*/  @!UPT UIADD3 URZ, UPT, UPT, URZ, URZ, URZ ;  /* 0x000000fffffff290 */ /* 0x000fe2000fffe0ff */
.L_x_101:
[----:B------:R-:W-:Y:S01]  /*5e20*/  UISETP.NE.AND UP0, UPT, UR39, 0x1, UPT ;  /* 0x000000012700788c */ /* 0x000fe2000bf05270 */
[----:B------:R-:W-:Y:S01]  /*5e30*/  LOP3.LUT P0, RZ, R52, 0x90, RZ, 0xc0, !PT ;  /* 0x0000009034ff7812 */ /* 0x000fe2000780c0ff */
[----:B------:R-:W-:Y:S01]  /*5e40*/  USHF.L.U32 UR50, UR20, 0x6, URZ ;  /* 0x0000000614327899 */ /* 0x000fe200080006ff */
[----:B------:R-:W-:Y:S01]  /*5e50*/  BSSY.RECONVERGENT B6, `(.L_x_102) ;  /* 0x0000034000067945 */ /* 0x000fe20003800200 */
[----:B------:R-:W-:Y:S01]  /*5e60*/  USHF.L.U32 UR49, UR24, 0x7, URZ ;  /* 0x0000000718317899 */ /* 0x000fe200080006ff */
[----:B------:R-:W-:Y:S06]  /*5e70*/  IADD3 R55, PT, PT, R55, 0x1, RZ ;  /* 0x0000000137377810 */ /* 0x000fec0007ffe0ff */
[----:B------:R-:W2:Y:S01]  /*5e80*/  @!UP0 LDCU.128 UR12, c[0x0][0xb10] ;  /* 0x00016200ff0c87ac */ /* 0x000ea20008000c00 */
[----:B------:R-:W3:Y:S01]  /*5e90*/  @!UP0 LDCU UR5, c[0x0][0xb0c] ;  /* 0x00016180ff0587ac */ /* 0x000ee20008000800 */
[----:B------:R-:W4:Y:S01]  /*5ea0*/  @!UP0 LDCU UR10, c[0x0][0xb20] ;  /* 0x00016400ff0a87ac */ /* 0x000f220008000800 */
[----:B--2---:R-:W-:Y:S02]  /*5eb0*/  UIMAD.WIDE.U32 UR8, UR38, UR12, URZ ;  /* 0x0000000c260872a5 */ /* 0x004fe4000f8e00ff */
[----:B------:R-:W-:Y:S02]  /*5ec0*/  UIMAD.WIDE.U32 UR6, UR37, UR15, URZ ;  /* 0x0000000f250672a5 */ /* 0x000fe4000f8e00ff */
[----:B------:R-:W-:Y:S03]  /*5ed0*/  @!UP0 UISETP.NE.AND UP1, UPT, UR14, 0x1, UPT ;  /* 0x000000010e00888c */ /* 0x000fe6000bf25270 */
[----:B------:R-:W-:Y:S01]  /*5ee0*/  @!UP0 UMOV UR4, UR9 ;  /* 0x0000000900048c82 */ /* 0x000fe20008000000 */
[----:B---3--:R-:W-:Y:S02]  /*5ef0*/  @!UP0 UISETP.NE.AND UP2, UPT, UR5, 0x1, UPT ;  /* 0x000000010500888c */ /* 0x008fe4000bf45270 */
[----:B------:R-:W-:Y:S01]  /*5f00*/  @!UP0 USHF.R.U32.HI UR4, URZ, UR13, UR4 ;  /* 0x0000000dff048299 */ /* 0x000fe20008011604 */
[----:B------:R-:W-:Y:S02]  /*5f10*/  @!UP0 UMOV UR6, UR7 ;  /* 0x0000000700068c82 */ /* 0x000fe40008000000 */
[----:B----4-:R-:W-:Y:S02]  /*5f20*/  @!UP0 USHF.R.U32.HI UR6, URZ, UR10, UR6 ;  /* 0x0000000aff068299 */ /* 0x010fe40008011606 */
[----:B------:R-:W-:Y:S02]  /*5f30*/  @!UP0 USEL UR7, UR38, UR4, !UP2 ;  /* 0x0000000426078287 */ /* 0x000fe4000d000000 */
[----:B------:R-:W-:Y:S04]  /*5f40*/  @!UP0 USEL UR6, UR37, UR6, !UP1 ;  /* 0x0000000625068287 */ /* 0x000fe8000c800000 */
[----:B------:R-:W-:Y:S02]  /*5f50*/  @!UP0 UIADD3 UR4, UPT, UPT, -UR7, UR6, URZ ;  /* 0x0000000607048290 */ /* 0x000fe4000fffe1ff */
[----:B------:R-:W-:Y:S02]  /*5f60*/  @!UP0 UIADD3 UR6, UPT, UPT, UR7, -UR6, URZ ;  /* 0x8000000607068290 */ /* 0x000fe4000fffe0ff */
[----:B------:R-:W-:Y:S02]  /*5f70*/  @!UP0 UIMAD UR38, UR4, UR5, UR38 ;  /* 0x00000005042682a4 */ /* 0x000fe4000f8e0226 */
[----:B------:R-:W-:Y:S01]  /*5f80*/  @!UP0 UIMAD UR37, UR6, UR14, UR37 ;  /* 0x0000000e062582a4 */ /* 0x000fe2000f8e0225 */
[----:B------:R-:W-:Y:S11]  /*5f90*/  @!P0 BRA `(.L_x_103) ;  /* 0x00000000007c8947 */ /* 0x000ff60003800000 */
[----:B------:R-:W2:Y:S01]  /*5fa0*/  LDCU.64 UR8, c[0x4][0x80] ;  /* 0x01001000ff0877ac */ /* 0x000ea20008000a00 */
[----:B------:R-:W-:Y:S01]  /*5fb0*/  MOV R2, 0x0 ;  /* 0x0000000000027802 */ /* 0x000fe20000000f00 */
[----:B------:R-:W-:Y:S02]  /*5fc0*/  HFMA2 R12, -RZ, RZ, 0, 5.9604644775390625e-08 ;  /* 0x00000001ff0c7431 */ /* 0x000fe400000001ff */
[----:B------:R-:W-:Y:S01]  /*5fd0*/  IMAD.MOV.U32 R8, RZ, RZ, 0x70 ;  /* 0x00000070ff087424 */ /* 0x000fe200078e00ff */
[----:B------:R3:W4:Y:S01]  /*5fe0*/  LDC.64 R14, c[0x4][R2] ;  /* 0x01000000020e7b82 */ /* 0x0007220000000a00 */
[----:B------:R-:W1:Y:S01]  /*5ff0*/  LDCU.64 UR6, c[0x4][0x88] ;  /* 0x01001100ff0677ac */ /* 0x000e620008000a00 */
[----:B------:R-:W-:Y:S01]  /*6000*/  IMAD.MOV.U32 R13, RZ, RZ, RZ ;  /* 0x000000ffff0d7224 */ /* 0x000fe200078e00ff */
[----:B------:R-:W1:Y:S01]  /*6010*/  LDCU.64 UR4, c[0x4][0x8] ;  /* 0x01000100ff0477ac */ /* 0x000e620008000a00 */
[----:B--2---:R-:W-:Y:S01]  /*6020*/  MOV R5, UR9 ;  /* 0x0000000900057c02 */ /* 0x004fe20008000f00 */
[----:B------:R-:W-:Y:S01]  /*6030*/  IMAD.U32 R4, RZ, RZ, UR8 ;  /* 0x00000008ff047e24 */ /* 0x000fe2000f8e00ff */
[----:B-1----:R-:W-:Y:S01]  /*6040*/  MOV R7, UR7 ;  /* 0x0000000700077c02 */ /* 0x002fe20008000f00 */
[----:B------:R-:W-:Y:S01]  /*6050*/  IMAD.U32 R6, RZ, RZ, UR6 ;  /* 0x00000006ff067e24 */ /* 0x000fe2000f8e00ff */
[----:B------:R-:W-:Y:S01]  /*6060*/  MOV R11, UR5 ;  /* 0x00000005000b7c02 */ /* 0x000fe20008000f00 */
[----:B------:R-:W-:Y:S02]  /*6070*/  IMAD.U32 R10, RZ, RZ, UR4 ;  /* 0x00000004ff0a7e24 */ /* 0x000fe4000f8e00ff */
[----:B------:R-:W-:Y:S07]  /*6080*/  LEPC R20, `(.L_x_104) ;  /* 0x000000001014794e */ /* 0x000fee0000000000 */
[----:B---345:R-:W-:Y:S05]  /*6090*/  CALL.ABS.NOINC R14 ;  /* 0x000000000e007343 */ /* 0x038fea0003c00000 */
.L_x_104:
[----:B------:R-:W1:Y:S01]  /*60a0*/  LDCU.64 UR8, c[0x4][0x80] ;  /* 0x01001000ff0877ac */ /* 0x000e620008000a00 */
[----:B------:R-:W2:Y:S01]  /*60b0*/  LDC.64 R2, c[0x4][R2] ;  /* 0x0100000002027b82 */ /* 0x000ea20000000a00 */
[----:B------:R-:W-:Y:S02]  /*60c0*/  HFMA2 R12, -RZ, RZ, 0, 5.9604644775390625e-08 ;  /* 0x00000001ff0c7431 */ /* 0x000fe400000001ff */
[----:B------:R-:W-:Y:S02]  /*60d0*/  IMAD.MOV.U32 R8, RZ, RZ, 0x70 ;  /* 0x00000070ff087424 */ /* 0x000fe400078e00ff */
[----:B------:R-:W-:Y:S01]  /*60e0*/  IMAD.MOV.U32 R13, RZ, RZ, RZ ;  /* 0x000000ffff0d7224 */ /* 0x000fe200078e00ff */
[----:B------:R-:W3:Y:S01]  /*60f0*/  LDCU.64 UR6, c[0x4][0x88] ;  /* 0x01001100ff0677ac */ /* 0x000ee20008000a00 */
[----:B------:R-:W4:Y:S01]  /*6100*/  LDCU.64 UR4, c[0x4][0x8] ;  /* 0x01000100ff0477ac */ /* 0x000f220008000a00 */
[----:B-1----:R-:W-:Y:S02]  /*6110*/  MOV R4, UR8 ;  /* 0x0000000800047c02 */ /* 0x002fe40008000f00 */
[----:B------:R-:W-:Y:S02]  /*6120*/  MOV R5, UR9 ;  /* 0x0000000900057c02 */ /* 0x000fe40008000f00 */
[----:B---3--:R-:W-:Y:S01]  /*6130*/  MOV R7, UR7 ;  /* 0x0000000700077c02 */ /* 0x008fe20008000f00 */
[----:B------:R-:W-:Y:S01]  /*6140*/  IMAD.U32 R6, RZ, RZ, UR6 ;  /* 0x00000006ff067e24 */ /* 0x000fe2000f8e00ff */
[----:B----4-:R-:W-:Y:S01]  /*6150*/  MOV R11, UR5 ;  /* 0x00000005000b7c02 */ /* 0x010fe20008000f00 */
[----:B------:R-:W-:Y:S02]  /*6160*/  IMAD.U32 R10, RZ, RZ, UR4 ;  /* 0x00000004ff0a7e24 */ /* 0x000fe4000f8e00ff */
[----:B------:R-:W-:Y:S07]  /*6170*/  LEPC R20, `(.L_x_103) ;  /* 0x000000001014794e */ /* 0x000fee0000000000 */
[----:B--2---:R-:W-:Y:S05]  /*6180*/  CALL.ABS.NOINC R2 ;  /* 0x0000000002007343 */ /* 0x004fea0003c00000 */
.L_x_103:
[----:B------:R-:W-:Y:S05]  /*6190*/  BSYNC.RECONVERGENT B6 ;  /* 0x0000000000067941 */ /* 0x000fea0003800200 */
.L_x_102:
[----:B------:R-:W-:Y:S02]  /*61a0*/  R2UR UR6, R51 ;  /* 0x00000000330672ca */ /* 0x000fe400000e0000 */
[----:B------:R-:W-:Y:S02]  /*61b0*/  R2UR UR5, R49 ;  /* 0x00000000310572ca */ /* 0x000fe400000e0000 */
[----:B------:R-:W-:Y:S02]  /*61c0*/  R2UR UR4, R48 ;  /* 0x00000000300472ca */ /* 0x000fe400000e0000 */
[----:B------:R-:W-:Y:S02]  /*61d0*/  ISETP.NE.U32.AND P4, PT, R42, RZ, PT ;  /* 0x000000ff2a00720c */ /* 0x000fe40003f85070 */
[----:B------:R-:W-:Y:S02]  /*61e0*/  ISETP.NE.U32.AND P2, PT, RZ, UR54, PT ;  /* 0x00000036ff007c0c */ /* 0x000fe4000bf45070 */
[----:B------:R-:W-:Y:S02]  /*61f0*/  ISETP.NE.AND.EX P4, PT, R43, RZ, PT, P4 ;  /* 0x000000ff2b00720c */ /* 0x000fe40003f85340 */
[----:B------:R-:W-:Y:S01]  /*6200*/  ISETP.NE.AND.EX P2, PT, RZ, UR55, PT, P2 ;  /* 0x00000037ff007c0c */ /* 0x000fe2000bf45320 */
[----:B------:R-:W-:Y:S02]  /*6210*/  UISETP.NE.AND UP2, UPT, UR6, URZ, UPT ;  /* 0x000000ff0600728c */ /* 0x000fe4000bf45270 */
[----:B------:R-:W-:Y:S04]  /*6220*/  UISETP.NE.U32.AND UP0, UPT, UR5, URZ, UPT ;  /* 0x000000ff0500728c */ /* 0x000fe8000bf05070 */
[----:B------:R-:W-:Y:S01]  /*6230*/  UISETP.NE.AND.EX UP1, UPT, UR4, URZ, UPT, UP0 ;  /* 0x000000ff0400728c */ /* 0x000fe2000bf25300 */
[----:B------:R-:W-:Y:S01]  /*6240*/  PLOP3.LUT P1, PT, PT, PT, UP2, 0x80, 0x8 ;  /* 0x000000000008781c */ /* 0x000fe20003f2f028 */
[----:B------:R-:W-:Y:S03]  /*6250*/  UPLOP3.LUT UP0, UPT, UPT, UPT, UPT, 0x40, 0x4 ;  /* 0x000000000004789c */ /* 0x000fe60003f0e870 */
[----:B------:R-:W-:Y:S06]  /*6260*/  @UP2 UPLOP3.LUT UP0, UPT, UPT, UPT, UP1, 0x80, 0x8 ;  /* 0x000000000008289c */ /* 0x000fec0003f0f010 */
[----:B------:R-:W-:Y:S01]  /*6270*/  PLOP3.LUT P0, PT, PT, PT, UP0, 0x80, 0x8 ;  /* 0x000000000008781c */ /* 0x000fe20003f0f008 */
[----:B------:R-:W-:Y:S01]  /*6280*/  @!UPT UIADD3 URZ, UPT, UPT, URZ, URZ, URZ ;  /* 0x000000fffffff290 */ /* 0x000fe2000fffe0ff */
[----:B------:R-:W-:Y:S11]  /*6290*/  BRA.U !UP1, `(.L_x_105) ;  /* 0x0000000109407547 */ /* 0x000ff6000b800000 */
[----:B------:R-:W-:Y:S01]  /*62a0*/  UISETP.NE.U32.AND UP0, UPT, UR54, URZ, UPT ;  /* 0x000000ff3600728c */ /* 0x000fe2000bf05070 */
[----:B------:R-:W-:Y:S01]  /*62b0*/  R2UR UR6, R49 ;  /* 0x00000000310672ca */ /* 0x000fe200000e0000 */
[----:B------:R-:W2:Y:S01]  /*62c0*/  LDCU.64 UR8, c[0x0][0x358] ;  /* 0x00006b00ff0877ac */ /* 0x000ea20008000a00 */
[----:B------:R-:W-:Y:S02]  /*62d0*/  HFMA2 R46, -RZ, RZ, 0, 5.9604644775390625e-08 ;  /* 0x00000001ff2e7431 */ /* 0x000fe400000001ff */
[----:B-1----:R-:W-:Y:S01]  /*62e0*/  IMAD.MOV.U32 R0, RZ, RZ, 0x1 ;  /* 0x00000001ff007424 */ /* 0x002fe200078e00ff */
[----:B------:R-:W-:Y:S06]  /*62f0*/  UISETP.NE.AND.EX UP0, UPT, UR55, URZ, UPT, UP0 ;  /* 0x000000ff3700728c */ /* 0x000fec000bf05300 */
[----:B------:R-:W-:Y:S05]  /*6300*/  PLOP3.LUT P3, PT, PT, PT, UP0, 0x80, 0x8 ;  /* 0x000000000008781c */ /* 0x000fea0003f6f008 */
[----:B------:R-:W1:Y:S01]  /*6310*/  @UP0 LDCU.64 UR4, c[0x0][0x888] ;  /* 0x00011100ff0407ac */ /* 0x000e620008000a00 */
[----:B------:R-:W-:Y:S07]  /*6320*/  @UP0 UIMAD UR6, UR36, UR6, URZ ;  /* 0x00000006240602a4 */ /* 0x000fee000f8e02ff */
[----:B------:R-:W-:Y:S01]  /*6330*/  @!P3 PRMT R46, R0, 0x7610, R46 ;  /* 0x00007610002eb816 */ /* 0x000fe2000000002e */
[----:B-1----:R-:W-:Y:S06]  /*6340*/  @UP0 UIMAD.WIDE UR4, UR6, 0x4, UR4 ;  /* 0x00000004060408a5 */ /* 0x002fec000f8e0204 */
[----:B------:R-:W-:Y:S02]  /*6350*/  IMAD.U32 R2, RZ, RZ, UR4 ;  /* 0x00000004ff027e24 */ /* 0x000fe4000f8e00ff */
[----:B------:R-:W-:Y:S03]  /*6360*/  IMAD.U32 R3, RZ, RZ, UR5 ;  /* 0x00000005ff037e24 */ /* 0x000fe6000f8e00ff */
[----:B------:R-:W1:Y:S02]  /*6370*/  @!UP0 LDCU UR4, c[0x0][0x880] ;  /* 0x00011000ff0487ac */ /* 0x000e640008000800 */
[----:B--2--5:R2:W5:Y:S02]  /*6380*/  @P3 LDG.E R27, desc[UR8][R2.64] ;  /* 0x00000008021b3981 */ /* 0x024564000c1e1900 */
[----:B-12---:R-:W-:Y:S02]  /*6390*/  @!P3 MOV R27, UR4 ;  /* 0x00000004001bbc02 */ /* 0x006fe40008000f00 */
.L_x_105:
[----:B------:R-:W-:Y:S05]  /*63a0*/  @!P4 BRA `(.L_x_106) ;  /* 0x000000000024c947 */ /* 0x000fea0003800000 */
[----:B------:R-:W-:Y:S01]  /*63b0*/  ISETP.NE.U32.AND P3, PT, R40, RZ, PT ;  /* 0x000000ff2800720c */ /* 0x000fe20003f65070 */
[----:B------:R-:W2:Y:S03]  /*63c0*/  LDCU.64 UR4, c[0x0][0x358] ;  /* 0x00006b00ff0477ac */ /* 0x000ea60008000a00 */
[----:B------:R-:W-:Y:S11]  /*63d0*/  ISETP.NE.AND.EX P3, PT, R41, RZ, PT, P3 ;  /* 0x000000ff2900720c */ /* 0x000ff60003f65330 */
[----:B------:R-:W-:Y:S02]  /*63e0*/  @!UPT UIADD3 URZ, UPT, UPT, URZ, URZ, URZ ;  /* 0x000000fffffff290 */ /* 0x000fe4000fffe0ff */
[----:B------:R-:W3:Y:S01]  /*63f0*/  @P3 LDC.64 R2, c[0x0][0x8a8] ;  /* 0x00022a00ff023b82 */ /* 0x000ee20000000a00 */
[----:B-1----:R-:W-:Y:S04]  /*6400*/  @P3 IMAD R0, R42, UR36, RZ ;  /* 0x000000242a003c24 */ /* 0x002fe8000f8e02ff */
[----:B---3--:R-:W-:Y:S05]  /*6410*/  @P3 IMAD.WIDE R2, R0, 0x4, R2 ;  /* 0x0000000400023825 */ /* 0x008fea00078e0202 */
[----:B--2--5:R2:W5:Y:S02]  /*6420*/  @P3 LDG.E R24, desc[UR4][R2.64] ;  /* 0x0000000402183981 */ /* 0x024564000c1e1900 */
[----:B--2---:R-:W3:Y:S02]  /*6430*/  @!P3 LDC R24, c[0x0][0x8a0] ;  /* 0x00022800ff18bb82 */ /* 0x004ee40000000800 */
.L_x_106:
[----:B-----5:R-:W-:Y:S01]  /*6440*/  FSETP.NEU.AND P3, PT, R27, RZ, PT ;  /* 0x000000ff1b00720b */ /* 0x020fe20003f6d000 */
[----:B------:R-:W-:Y:S01]  /*6450*/  IMAD.SHL.U32 R56, R44, 0x2, RZ ;  /* 0x000000022c387824 */ /* 0x000fe200078e00ff */
[----:B------:R-:W-:Y:S01]  /*6460*/  SEL R3, RZ, 0xffffffff, P2 ;  /* 0xffffffffff037807 */ /* 0x000fe20001000000 */
[----:B------:R-:W-:Y:S01]  /*6470*/  BSSY B1, `(.L_x_107) ;  /* 0x0000034000017945 */ /* 0x000fe20003800000 */
[----:B------:R-:W-:Y:S01]  /*6480*/  @P1 LOP3.LUT P2, RZ, R46, 0xff, RZ, 0xc0, !PT ;  /* 0x000000ff2eff1812 */ /* 0x000fe2000784c0ff */
[----:B------:R-:W-:Y:S01]  /*6490*/  IMAD.MOV.U32 R63, RZ, RZ, 0x1 ;  /* 0x00000001ff3f7424 */ /* 0x000fe200078e00ff */
[----:B-1----:R-:W-:Y:S01]  /*64a0*/  @P1 SEL R0, RZ, 0xffffffff, P3 ;  /* 0xffffffffff001807 */ /* 0x002fe20001800000 */
[C---:B------:R-:W-:Y:S01]  /*64b0*/  IMAD R25, R22.reuse, 0x40, R23 ;  /* 0x0000004016197824 */ /* 0x040fe200078e0217 */
[----:B------:R-:W-:Y:S01]  /*64c0*/  LOP3.LUT R59, R59, 0x1, RZ, 0x3c, !PT ;  /* 0x000000013b3b7812 */ /* 0x000fe200078e3cff */
[----:B------:R-:W-:Y:S01]  /*64d0*/  IMAD.MOV.U32 R26, RZ, RZ, RZ ;  /* 0x000000ffff1a7224 */ /* 0x000fe200078e00ff */
[C---:B------:R-:W-:Y:S02]  /*64e0*/  @P0 SEL R0, R3.reuse, R0, !P2 ;  /* 0x0000000003000207 */ /* 0x040fe40005000000 */
[----:B------:R-:W-:Y:S02]  /*64f0*/  CS2R R38, SRZ ;  /* 0x0000000000267805 */ /* 0x000fe4000001ff00 */
[----:B------:R-:W-:Y:S02]  /*6500*/  LEA R53, R22, UR43, 0x3 ;  /* 0x0000002b16357c11 */ /* 0x000fe4000f8e18ff */
[----:B------:R-:W-:Y:S02]  /*6510*/  CS2R R36, SRZ ;  /* 0x0000000000247805 */ /* 0x000fe4000001ff00 */
[----:B------:R-:W-:Y:S02]  /*6520*/  @P1 LOP3.LUT R0, R0, 0x1, RZ, 0xc0, !PT ;  /* 0x0000000100001812 */ /* 0x000fe400078ec0ff */
[----:B------:R-:W-:Y:S02]  /*6530*/  CS2R R30, SRZ ;  /* 0x00000000001e7805 */ /* 0x000fe4000001ff00 */
[----:B------:R-:W-:Y:S02]  /*6540*/  PLOP3.LUT P2, PT, PT, PT, UP1, 0x80, 0x8 ;  /* 0x000000000008781c */ /* 0x000fe40003f4f018 */
[----:B------:R-:W-:Y:S02]  /*6550*/  CS2R R28, SRZ ;  /* 0x00000000001c7805 */ /* 0x000fe4000001ff00 */
[----:B------:R-:W-:Y:S01]  /*6560*/  ISETP.NE.U32.OR P6, PT, R0, 0x1, !P1 ;  /* 0x000000010000780c */ /* 0x000fe20004fc5470 */
[----:B------:R-:W-:Y:S01]  /*6570*/  VIADD R62, R56, UR43 ;  /* 0x0000002b383e7c36 */ /* 0x000fe20008000000 */
[----:B------:R-:W-:Y:S02]  /*6580*/  LOP3.LUT P4, R54, R46, 0xff, RZ, 0xc0, !PT ;  /* 0x000000ff2e367812 */ /* 0x000fe4000788c0ff */
[----:B------:R-:W-:Y:S02]  /*6590*/  SEL R2, RZ, 0xffffffff, P3 ;  /* 0xffffffffff027807 */ /* 0x000fe40001800000 */
[----:B------:R-:W-:Y:S03]  /*65a0*/  P2R R61, PR, RZ, 0x40 ;  /* 0x00000040ff3d7803 */ /* 0x000fe60000000000 */
[----:B------:R-:W-:Y:S04]  /*65b0*/  @P2 SEL R2, R3, R2, !P4 ;  /* 0x0000000203022207 */ /* 0x000fe80006000000 */
[----:B------:R-:W-:Y:S02]  /*65c0*/  @P6 SHF.L.U32 R0, R59, 0x1f, RZ ;  /* 0x0000001f3b006819 */ /* 0x000fe400000006ff */
[----:B------:R-:W-:Y:S02]  /*65d0*/  LOP3.LUT R2, R2, 0x1, RZ, 0xc0, !PT ;  /* 0x0000000102027812 */ /* 0x000fe400078ec0ff */
[----:B------:R1:W2:Y:S02]  /*65e0*/  @P6 SYNCS.PHASECHK.TRANS64.TRYWAIT P1, [UR43+0x30], R0 ;  /* 0x00003000ff0065a7 */ /* 0x0002a4000802112b */
[----:B------:R-:W-:Y:S04]  /*65f0*/  ISETP.NE.U32.AND P5, PT, R2, 0x1, PT ;  /* 0x000000010200780c */ /* 0x000fe80003fa5070 */
[----:B------:R-:W-:Y:S02]  /*6600*/  P2R R64, PR, RZ, 0x20 ;  /* 0x00000020ff407803 */ /* 0x000fe40000000000 */
[----:B-1----:R-:W-:Y:S04]  /*6610*/  SHF.L.U32 R0, R58, 0x1f, RZ ;  /* 0x0000001f3a007819 */ /* 0x002fe800000006ff */
[----:B------:R1:W4:Y:S01]  /*6620*/  SYNCS.PHASECHK.TRANS64.TRYWAIT P0, [R53+URZ+0xa0], R0 ;  /* 0x0000a000350075a7 */ /* 0x00032200080011ff */
[----:B--2---:R-:W-:Y:S01]  /*6630*/  @P6 SEL R63, RZ, 0x1, !P1 ;  /* 0x00000001ff3f6807 */ /* 0x004fe20004800000 */
[----:B-1----:R-:W-:Y:S06]  /*6640*/  @!P6 BRA `(.L_x_108) ;  /* 0x000000000058e947 */ /* 0x002fec0003800000 */
[C---:B------:R-:W-:Y:S01]  /*6650*/  VIADD R2, R62.reuse, 0x200 ;  /* 0x000002003e027836 */ /* 0x040fe20000000000 */
[----:B------:R-:W-:Y:S01]  /*6660*/  LOP3.LUT P6, RZ, R45, 0x40, RZ, 0xc0, !PT ;  /* 0x000000402dff7812 */ /* 0x000fe200078cc0ff */
[----:B------:R-:W-:Y:S01]  /*6670*/  BSSY B0, `(.L_x_109) ;  /* 0x000000e000007945 */ /* 0x000fe20003800000 */
[----:B------:R-:W-:Y:S01]  /*6680*/  ISETP.NE.AND P2, PT, R63, RZ, PT ;  /* 0x000000ff3f00720c */ /* 0x000fe20003f45270 */
[----:B------:R-:W-:Y:S01]  /*6690*/  @P5 VIADD R4, R62, 0x210 ;  /* 0x000002103e045836 */ /* 0x000fe20000000000 */
[----:B------:R-:W-:Y:S01]  /*66a0*/  PLOP3.LUT P1, PT, PT, PT, PT, 0x8, 0x80 ;  /* 0x000000000080781c */ /* 0x000fe20003f2e170 */
[----:B------:R-:W-:Y:S01]  /*66b0*/  IMAD.MOV.U32 R39, RZ, RZ, RZ ;  /* 0x000000ffff277224 */ /* 0x000fe200078e00ff */
[----:B------:R-:W-:Y:S02]  /*66c0*/  @P5 PLOP3.LUT P1, PT, P6, PT, PT, 0x80, 0x8 ;  /* 0x000000000008581c */ /* 0x000fe4000372f070 */
[----:B------:R-:W-:Y:S02]  /*66d0*/  CS2R R36, SRZ ;  /* 0x0000000000247805 */ /* 0x000fe4000001ff00 */
[----:B------:R-:W-:Y:S02]  /*66e0*/  CS2R R30, SRZ ;  /* 0x00000000001e7805 */ /* 0x000fe4000001ff00 */
[----:B------:R-:W-:Y:S07]  /*66f0*/  CS2R R28, SRZ ;  /* 0x00000000001c7805 */ /* 0x000fee000001ff00 */
[----:B------:R-:W-:Y:S01]  /*6700*/  @P1 VIADD R4, R2, 0xfffffff0 ;  /* 0xfffffff002041836 */ /* 0x000fe20000000000 */
[----:B------:R-:W-:Y:S06]  /*6710*/  @P2 BRA `(.L_x_110) ;  /* 0x00000000000c2947 */ /* 0x000fec0003800000 */
[----:B------:R-:W-:Y:S04]  /*6720*/  SHF.L.U32 R3, R59, 0x1f, RZ ;  /* 0x0000001f3b037819 */ /* 0x000fe800000006ff */
[----:B------:R-:W1:Y:S02]  /*6730*/  SYNCS.PHASECHK.TRANS64.TRYWAIT P1, [UR43+0x30], R3 ;  /* 0x00003003ff0075a7 */ /* 0x000e64000802112b */
[----:B-1----:R-:W-:Y:S05]  /*6740*/  @!P1 BRA `(.L_x_111) ;  /* 0x0000003000349947 */ /* 0x002fea0003800000 */
.L_x_110:
[----:B------:R-:W-:Y:S05]  /*6750*/  BSYNC B0 ;  /* 0x0000000000007941 */ /* 0x000fea0003800000 */
.L_x_109:
[----:B------:R-:W-:Y:S01]  /*6760*/  ISETP.NE.AND P1, PT, R64, RZ, PT ;  /* 0x000000ff4000720c */ /* 0x000fe20003f25270 */
[----:B------:R-:W-:Y:S11]  /*6770*/  HFMA2 R26, -RZ, RZ, 0, 5.9604644775390625e-08 ;  /* 0x00000001ff1a7431 */ /* 0x000ff600000001ff */
[----:B------:R-:W-:Y:S01]  /*6780*/  @!UPT UIADD3 URZ, UPT, UPT, URZ, URZ, URZ ;  /* 0x000000fffffff290 */ /* 0x000fe2000fffe0ff */
[----:B------:R2:W1:Y:S04]  /*6790*/  @P1 LDS.128 R36, [R4] ;  /* 0x0000000004241984 */ /* 0x0004680000000c00 */
[----:B------:R2:W1:Y:S02]  /*67a0*/  @P1 LDS.128 R28, [R56+UR43+0x200] ;  /* 0x0002002b381c1984 */ /* 0x0004640008000c00 */
.L_x_108:
[----:B------:R-:W-:Y:S05]  /*67b0*/  BSYNC B1 ;  /* 0x0000000000017941 */ /* 0x000fea0003800000 */
.L_x_107:
[----:B-1----:R-:W-:Y:S04]  /*67c0*/  SHF.R.U32.HI R2, RZ, 0x15, R25 ;  /* 0x00000015ff027819 */ /* 0x002fe80000011619 */
[----:B------:R-:W-:Y:S01]  /*67d0*/  LOP3.LUT P1, RZ, R2, 0x3, R47, 0x48, !PT ;  /* 0x0000000302ff7812 */ /* 0x000fe2000782482f */
[----:B------:R-:W-:Y:S01]  /*67e0*/  @!UPT UIADD3 URZ, UPT, UPT, URZ, URZ, URZ ;  /* 0x000000fffffff290 */ /* 0x000fe2000fffe0ff */
[----:B----4-:R-:W-:Y:S11]  /*67f0*/  @P0 BRA `(.L_x_112) ;  /* 0x0000000000080947 */ /* 0x010ff60003800000 */
[----:B------:R-:W1:Y:S02]  /*6800*/  SYNCS.PHASECHK.TRANS64.TRYWAIT P0, [R53+URZ+0xa0], R0 ;  /* 0x0000a000350075a7 */ /* 0x000e6400080011ff */
[----:B-1----:R-:W-:Y:S05]  /*6810*/  @!P0 BRA `(.L_x_113) ;  /* 0x0000003000188947 */ /* 0x002fea0003800000 */
.L_x_112:
[----:B------:R-:W-:Y:S05]  /*6820*/  @!P1 BRA `(.L_x_114) ;  /* 0x0000000000409947 */ /* 0x000fea0003800000 */
[----:B------:R-:W4:Y:S01]  /*6830*/  LDCU.64 UR8, c[0x4][0x70] ;  /* 0x01000e00ff0877ac */ /* 0x000f220008000a00 */
[----:B------:R-:W-:Y:S01]  /*6840*/  MOV R3, 0x0 ;  /* 0x0000000000037802 */ /* 0x000fe20000000f00 */
[----:B------:R-:W-:Y:S02]  /*6850*/  HFMA2 R12, -RZ, RZ, 0, 5.9604644775390625e-08 ;  /* 0x00000001ff0c7431 */ /* 0x000fe400000001ff */
[----:B------:R-:W-:Y:S02]  /*6860*/  IMAD.MOV.U32 R8, RZ, RZ, 0x192 ;  /* 0x00000192ff087424 */ /* 0x000fe400078e00ff */
[----:B------:R-:W-:Y:S01]  /*6870*/  IMAD.MOV.U32 R13, RZ, RZ, RZ ;  /* 0x000000ffff0d7224 */ /* 0x000fe200078e00ff */
[----:B------:R-:W5:Y:S01]  /*6880*/  LDCU.64 UR6, c[0x4][0x78] ;  /* 0x01000f00ff0677ac */ /* 0x000f620008000a00 */
[----:B------:R-:W1:Y:S01]  /*6890*/  LDC.64 R2, c[0x4][R3] ;  /* 0x0100000003027b82 */ /* 0x000e620000000a00 */
[----:B------:R-:W3:Y:S01]  /*68a0*/  LDCU.64 UR4, c[0x4][0x10] ;  /* 0x01000200ff0477ac */ /* 0x000ee20008000a00 */
[----:B----4-:R-:W-:Y:S01]  /*68b0*/  MOV R5, UR9 ;  /* 0x0000000900057c02 */ /* 0x010fe20008000f00 */
[----:B--2---:R-:W-:Y:S01]  /*68c0*/  IMAD.U32 R4, RZ, RZ, UR8 ;  /* 0x00000008ff047e24 */ /* 0x004fe2000f8e00ff */
[----:B-----5:R-:W-:Y:S01]  /*68d0*/  MOV R7, UR7 ;  /* 0x0000000700077c02 */ /* 0x020fe20008000f00 */
[----:B------:R-:W-:Y:S01]  /*68e0*/  IMAD.U32 R6, RZ, RZ, UR6 ;  /* 0x00000006ff067e24 */ /* 0x000fe2000f8e00ff */
[----:B---3--:R-:W-:Y:S01]  /*68f0*/  MOV R11, UR5 ;  /* 0x00000005000b7c02 */ /* 0x008fe20008000f00 */
[----:B------:R-:W-:Y:S02]  /*6900*/  IMAD.U32 R10, RZ, RZ, UR4 ;  /* 0x00000004ff0a7e24 */ /* 0x000fe4000f8e00ff */
[----:B------:R-:W-:Y:S07]  /*6910*/  LEPC R20, `(.L_x_114) ;  /* 0x000000001014794e */ /* 0x000fee0000000000 */
[----:B-1----:R-:W-:Y:S05]  /*6920*/  CALL.ABS.NOINC R2 ;  /* 0x0000000002007343 */ /* 0x002fea0003c00000 */
.L_x_114:
[----:B------:R-:W-:Y:S05]  /*6930*/  WARPSYNC.ALL ;  /* 0x0000000000007948 */ /* 0x000fea0003800000 */
[----:B------:R-:W-:Y:S01]  /*6940*/  R2UR UR4, R25 ;  /* 0x00000000190472ca */ /* 0x000fe200000e0000 */
[--C-:B------:R-:W-:Y:S01]  /*6950*/  HADD2.F32 R3, -RZ, R28.reuse.H0_H0 ;  /* 0x2000001cff037230 */ /* 0x100fe20000004100 */
[----:B------:R-:W-:Y:S01]  /*6960*/  MOV R65, 0x10 ;  /* 0x0000001000417802 */ /* 0x000fe20000000f00 */
[--C-:B------:R-:W-:Y:S01]  /*6970*/  HADD2.F32 R20, -RZ, R29.reuse.H0_H0 ;  /* 0x2000001dff147230 */ /* 0x100fe20000004100 */
[----:B------:R-:W-:Y:S01]  /*6980*/  LOP3.LUT P6, RZ, R45, 0x40, RZ, 0xc0, !PT ;  /* 0x000000402dff7812 */ /* 0x000fe200078cc0ff */
[----:B------:R-:W-:Y:S01]  /*6990*/  HADD2.F32 R21, -RZ, R29.H1_H1 ;  /* 0x3000001dff157230 */ /* 0x000fe20000004100 */
[----:B------:R-:W-:Y:S01]  /*69a0*/  ISETP.NE.AND P0, PT, R60, RZ, PT ;  /* 0x000000ff3c00720c */ /* 0x000fe20003f05270 */
[----:B------:R-:W-:Y:S01]  /*69b0*/  BSSY.RECONVERGENT B0, `(.L_x_115) ;  /* 0x0000052000007945 */ /* 0x000fe20003800200 */
[----:B------:R-:W-:Y:S04]  /*69c0*/  SEL R65, R65, 0xfffffff0, !P6 ;  /* 0xfffffff041417807 */ /* 0x000fe80007000000 */
[----:B------:R-:W-:Y:S01]  /*69d0*/  IADD3 R62, PT, PT, R62, R65, RZ ;  /* 0x000000413e3e7210 */ /* 0x000fe20007ffe0ff */
[----:B--2---:R-:W1:Y:S02]  /*69e0*/  LDTM.x16 R4, tmem[UR4] ;  /* 0x00000004000479ee */ /* 0x004e640008240000 */
[C---:B-1-3--:R-:W-:Y:S01]  /*69f0*/  FMUL R0, R24.reuse, R4 ;  /* 0x0000000418007220 */ /* 0x04afe20000400000 */
[----:B------:R-:W-:Y:S02]  /*6a00*/  HADD2.F32 R4, -RZ, R28.H1_H1 ;  /* 0x3000001cff047230 */ /* 0x000fe40000004100 */
[C---:B------:R-:W-:Y:S01]  /*6a10*/  FMUL R2, R24.reuse, R5 ;  /* 0x0000000518027220 */ /* 0x040fe20000400000 */
[C---:B------:R-:W-:Y:S01]  /*6a20*/  FMUL R7, R24.reuse, R7 ;  /* 0x0000000718077220 */ /* 0x040fe20000400000 */
[C---:B------:R-:W-:Y:S01]  /*6a30*/  FFMA R0, R27.reuse, R3, R0 ;  /* 0x000000031b007223 */ /* 0x040fe20000000000 */
[C---:B------:R-:W-:Y:S01]  /*6a40*/  FMUL R3, R24.reuse, R6 ;  /* 0x0000000618037220 */ /* 0x040fe20000400000 */
[C---:B------:R-:W-:Y:S01]  /*6a50*/  FFMA R2, R27.reuse, R4, R2 ;  /* 0x000000041b027223 */ /* 0x040fe20000000002 */
[C---:B------:R-:W-:Y:S01]  /*6a60*/  FMUL R4, R24.reuse, R8 ;  /* 0x0000000818047220 */ /* 0x040fe20000400000 */
[C---:B------:R-:W-:Y:S01]  /*6a70*/  FMUL R8, R24.reuse, R12 ;  /* 0x0000000c18087220 */ /* 0x040fe20000400000 */
[----:B------:R-:W-:Y:S01]  /*6a80*/  FMUL R12, R24, R16 ;  /* 0x00000010180c7220 */ /* 0x000fe20000400000 */
[--C-:B------:R-:W-:Y:S01]  /*6a90*/  HADD2.F32 R16, -RZ, R30.reuse.H0_H0 ;  /* 0x2000001eff107230 */ /* 0x100fe20000004100 */
[----:B------:R-:W-:Y:S01]  /*6aa0*/  F2FP.F16.F32.PACK_AB R32, R2, R0 ;  /* 0x000000000220723e */ /* 0x000fe200000000ff */
[----:B------:R-:W-:Y:S02]  /*6ab0*/  HADD2.F32 R0, -RZ, R30.H1_H1 ;  /* 0x3000001eff007230 */ /* 0x000fe40000004100 */
[C---:B------:R-:W-:Y:S01]  /*6ac0*/  FMUL R5, R24.reuse, R9 ;  /* 0x0000000918057220 */ /* 0x040fe20000400000 */
[C---:B------:R-:W-:Y:S01]  /*6ad0*/  FFMA R3, R27.reuse, R20, R3 ;  /* 0x000000141b037223 */ /* 0x040fe20000000003 */
[C---:B------:R-:W-:Y:S01]  /*6ae0*/  FFMA R7, R27.reuse, R21, R7 ;  /* 0x000000151b077223 */ /* 0x040fe20000000007 */
[--C-:B------:R-:W-:Y:S02]  /*6af0*/  HADD2.F32 R2, -RZ, R31.reuse.H0_H0 ;  /* 0x2000001fff027230 */ /* 0x100fe40000004100 */
[C---:B------:R-:W-:Y:S01]  /*6b00*/  FFMA R4, R27.reuse, R16, R4 ;  /* 0x000000101b047223 */ /* 0x040fe20000000004 */
[C---:B------:R-:W-:Y:S01]  /*6b10*/  FMUL R6, R24.reuse, R10 ;  /* 0x0000000a18067220 */ /* 0x040fe20000400000 */
[C---:B------:R-:W-:Y:S01]  /*6b20*/  FFMA R5, R27.reuse, R0, R5 ;  /* 0x000000001b057223 */ /* 0x040fe20000000005 */
[----:B------:R-:W-:Y:S02]  /*6b30*/  HADD2.F32 R16, -RZ, R31.H1_H1 ;  /* 0x3000001fff107230 */ /* 0x000fe40000004100 */
[C---:B------:R-:W-:Y:S01]  /*6b40*/  FMUL R11, R24.reuse, R11 ;  /* 0x0000000b180b7220 */ /* 0x040fe20000400000 */
[--C-:B------:R-:W-:Y:S02]  /*6b50*/  HADD2.F32 R0, -RZ, R36.reuse.H0_H0 ;  /* 0x20000024ff007230 */ /* 0x100fe40000004100 */
[----:B------:R-:W-:Y:S01]  /*6b60*/  FFMA R6, R27, R2, R6 ;  /* 0x000000021b067223 */ /* 0x000fe20000000006 */
[----:B------:R-:W-:Y:S01]  /*6b70*/  F2FP.F16.F32.PACK_AB R33, R7, R3 ;  /* 0x000000030721723e */ /* 0x000fe200000000ff */
[----:B------:R-:W-:Y:S02]  /*6b80*/  HADD2.F32 R2, -RZ, R36.H1_H1 ;  /* 0x30000024ff027230 */ /* 0x000fe40000004100 */
[C---:B------:R-:W-:Y:S01]  /*6b90*/  FFMA R11, R27.reuse, R16, R11 ;  /* 0x000000101b0b7223 */ /* 0x040fe2000000000b */
[C---:B------:R-:W-:Y:S01]  /*6ba0*/  FMUL R9, R24.reuse, R13 ;  /* 0x0000000d18097220 */ /* 0x040fe20000400000 */
[--C-:B------:R-:W-:Y:S02]  /*6bb0*/  HADD2.F32 R3, -RZ, R37.reuse.H0_H0 ;  /* 0x20000025ff037230 */ /* 0x100fe40000004100 */
[C---:B------:R-:W-:Y:S01]  /*6bc0*/  FFMA R8, R27.reuse, R0, R8 ;  /* 0x000000001b087223 */ /* 0x040fe20000000008 */
[C---:B------:R-:W-:Y:S01]  /*6bd0*/  FMUL R10, R24.reuse, R14 ;  /* 0x0000000e180a7220 */ /* 0x040fe20000400000 */
[----:B------:R-:W-:Y:S02]  /*6be0*/  HADD2.F32 R0, -RZ, R37.H1_H1 ;  /* 0x30000025ff007230 */ /* 0x000fe40000004100 */
[C---:B------:R-:W-:Y:S01]  /*6bf0*/  FMUL R15, R24.reuse, R15 ;  /* 0x0000000f180f7220 */ /* 0x040fe20000400000 */
[C---:B------:R-:W-:Y:S01]  /*6c00*/  FFMA R9, R27.reuse, R2, R9 ;  /* 0x000000021b097223 */ /* 0x040fe20000000009 */
[----:B------:R-:W-:Y:S01]  /*6c10*/  FFMA R10, R27, R3, R10 ;  /* 0x000000031b0a7223 */ /* 0x000fe2000000000a */
[--C-:B------:R-:W-:Y:S01]  /*6c20*/  HADD2.F32 R2, -RZ, R38.reuse.H0_H0 ;  /* 0x20000026ff027230 */ /* 0x100fe20000004100 */
[----:B------:R-:W-:Y:S01]  /*6c30*/  F2FP.F16.F32.PACK_AB R34, R5, R4 ;  /* 0x000000040522723e */ /* 0x000fe200000000ff */
[----:B------:R-:W-:Y:S02]  /*6c40*/  HADD2.F32 R3, -RZ, R38.H1_H1 ;  /* 0x30000026ff037230 */ /* 0x000fe40000004100 */
[----:B------:R-:W-:Y:S01]  /*6c50*/  FFMA R15, R27, R0, R15 ;  /* 0x000000001b0f7223 */ /* 0x000fe2000000000f */
[C---:B------:R-:W-:Y:S01]  /*6c60*/  FMUL R13, R24.reuse, R17 ;  /* 0x00000011180d7220 */ /* 0x040fe20000400000 */
[--C-:B------:R-:W-:Y:S02]  /*6c70*/  HADD2.F32 R4, -RZ, R39.reuse.H0_H0 ;  /* 0x20000027ff047230 */ /* 0x100fe40000004100 */
[C---:B------:R-:W-:Y:S01]  /*6c80*/  FMUL R14, R24.reuse, R18 ;  /* 0x00000012180e7220 */ /* 0x040fe20000400000 */
[----:B------:R-:W-:Y:S02]  /*6c90*/  HADD2.F32 R0, -RZ, R39.H1_H1 ;  /* 0x30000027ff007230 */ /* 0x000fe40000004100 */
[----:B------:R-:W-:Y:S01]  /*6ca0*/  FMUL R19, R24, R19 ;  /* 0x0000001318137220 */ /* 0x000fe20000400000 */
[----:B------:R-:W-:Y:S01]  /*6cb0*/  F2FP.F16.F32.PACK_AB R35, R11, R6 ;  /* 0x000000060b23723e */ /* 0x000fe200000000ff */
[C---:B------:R-:W-:Y:S01]  /*6cc0*/  FFMA R12, R27.reuse, R2, R12 ;  /* 0x000000021b0c7223 */ /* 0x040fe2000000000c */
[C---:B------:R-:W-:Y:S01]  /*6cd0*/  FFMA R13, R27.reuse, R3, R13 ;  /* 0x000000031b0d7223 */ /* 0x040fe2000000000d */
[C---:B------:R-:W-:Y:S01]  /*6ce0*/  FFMA R14, R27.reuse, R4, R14 ;  /* 0x000000041b0e7223 */ /* 0x040fe2000000000e */
[----:B------:R-:W-:Y:S01]  /*6cf0*/  FFMA R19, R27, R0, R19 ;  /* 0x000000001b137223 */ /* 0x000fe20000000013 */
[----:B------:R1:W-:Y:S01]  /*6d00*/  STS.128 [R56+UR43+0x200], R32 ;  /* 0x0002002038007988 */ /* 0x0003e20008000c2b */
[----:B------:R-:W-:Y:S02]  /*6d10*/  F2FP.F16.F32.PACK_AB R8, R9, R8 ;  /* 0x000000080908723e */ /* 0x000fe400000000ff */
[----:B------:R-:W-:Y:S02]  /*6d20*/  F2FP.F16.F32.PACK_AB R9, R15, R10 ;  /* 0x0000000a0f09723e */ /* 0x000fe400000000ff */
[----:B------:R-:W-:Y:S02]  /*6d30*/  F2FP.F16.F32.PACK_AB R10, R13, R12 ;  /* 0x0000000c0d0a723e */ /* 0x000fe400000000ff */
[----:B------:R-:W-:Y:S05]  /*6d40*/  F2FP.F16.F32.PACK_AB R11, R19, R14 ;  /* 0x0000000e130b723e */ /* 0x000fea00000000ff */
[----:B------:R1:W-:Y:S01]  /*6d50*/  STS.128 [R62+0x200], R8 ;  /* 0x000200083e007388 */ /* 0x0003e20000000c00 */
[----:B------:R-:W-:Y:S01]  /*6d60*/  @!PT LDS RZ, [RZ] ;  /* 0x00000000fffff984 */ /* 0x000fe20000000800 */
[----:B------:R-:W-:Y:S01]  /*6d70*/  @!PT LDS RZ, [RZ] ;  /* 0x00000000fffff984 */ /* 0x000fe20000000800 */
[----:B------:R-:W-:Y:S01]  /*6d80*/  @!PT LDS RZ, [RZ] ;  /* 0x00000000fffff984 */ /* 0x000fe20000000800 */
[----:B------:R-:W-:Y:S01]  /*6d90*/  @!PT LDS RZ, [RZ] ;  /* 0x00000000fffff984 */ /* 0x000fe20000000800 */
[----:B------:R2:W-:Y:S07]  /*6da0*/  MEMBAR.ALL.CTA ;  /* 0x0000000000007992 */ /* 0x0005ee0000008000 */
[----:B--2---:R-:W2:Y:S02]  /*6db0*/  FENCE.VIEW.ASYNC.S ;  /* 0x00000000000073c6 */ /* 0x004ea40000000000 */
[----:B--2---:R-:W-:Y:S06]  /*6dc0*/  BAR.SYNC.DEFER_BLOCKING 0x1, 0x80 ;  /* 0x0042000000007b1d */ /* 0x004fec0000010000 */
[----:B------:R-:W-:Y:S05]  /*6dd0*/  @P0 BRA `(.L_x_116) ;  /* 0x00000000003c0947 */ /* 0x000fea0003800000 */
[----:B------:R-:W2:Y:S01]  /*6de0*/  LDCU.64 UR6, c[0x0][0x348] ;  /* 0x00006900ff0677ac */ /* 0x000ea20008000a00 */
[----:B------:R-:W-:Y:S01]  /*6df0*/  UIADD3 UR4, UPT, UPT, UR43, 0x200, URZ ;  /* 0x000002002b047890 */ /* 0x000fe2000fffe0ff */
[----:B------:R-:W-:Y:S01]  /*6e00*/  UMOV UR51, UR36 ;  /* 0x0000002400337c82 */ /* 0x000fe20008000000 */
[----:B------:R-:W-:Y:S02]  /*6e10*/  UIADD3 UR9, UPT, UPT, UR49, 0x40, URZ ;  /* 0x0000004031097890 */ /* 0x000fe4000fffe0ff */
[----:B------:R-:W-:Y:S02]  /*6e20*/  UIADD3 UR8, UPT, UPT, UR43, 0xa00, URZ ;  /* 0x00000a002b087890 */ /* 0x000fe4000fffe0ff */
[----:B------:R-:W-:Y:S01]  /*6e30*/  MOV R52, UR4 ;  /* 0x0000000400347c02 */ /* 0x000fe20008000f00 */
[----:B------:R-:W-:Y:S01]  /*6e40*/  UMOV UR10, UR50 ;  /* 0x00000032000a7c82 */ /* 0x000fe20008000000 */
[----:B------:R-:W-:Y:S02]  /*6e50*/  UMOV UR11, UR36 ;  /* 0x00000024000b7c82 */ /* 0x000fe40008000000 */
[----:B------:R-:W-:Y:S01]  /*6e60*/  R2UR UR48, R52 ;  /* 0x00000000343072ca */ /* 0x000fe200000e0000 */
[----:B--2---:R-:W-:Y:S04]  /*6e70*/  UIADD3 UR4, UP0, UPT, UR6, 0x680, URZ ;  /* 0x0000068006047890 */ /* 0x004fe8000ff1e0ff */
[----:B------:R-:W-:Y:S09]  /*6e80*/  UIADD3.X UR5, UPT, UPT, URZ, UR7, URZ, UP0, !UPT ;  /* 0x00000007ff057290 */ /* 0x000ff200087fe4ff */
[----:B------:R2:W-:Y:S01]  /*6e90*/  UTMASTG.3D [UR48], [UR4] ;  /* 0x00000030040073b5 */ /* 0x0005e20008010000 */
[----:B------:R2:W-:Y:S01]  /*6ea0*/  UTMASTG.3D [UR8], [UR4] ;  /* 0x00000008040073b5 */ /* 0x0005e20008010000 */
[----:B------:R0:W-:Y:S01]  /*6eb0*/  UTMACMDFLUSH ;  /* 0x00000000000079b7 */ /* 0x0001e20000000000 */
[----:B--2---:R-:W-:Y:S04]  /*6ec0*/  DEPBAR.LE SB0, 0x1 ;  /* 0x000080400000791a */ /* 0x004fe80000000000 */
.L_x_116:
[----:B------:R-:W-:Y:S05]  /*6ed0*/  BSYNC.RECONVERGENT B0 ;  /* 0x0000000000007941 */ /* 0x000fea0003800200 */
.L_x_115:
[----:B------:R-:W-:Y:S01]  /*6ee0*/  BAR.SYNC.DEFER_BLOCKING 0x1, 0x80 ;  /* 0x0042000000007b1d */ /* 0x000fe20000010000 */
[----:B------:R-:W-:Y:S01]  /*6ef0*/  ISETP.NE.AND P1, PT, R61, RZ, PT ;  /* 0x000000ff3d00720c */ /* 0x000fe20003f25270 */
[----:B------:R-:W-:Y:S01]  /*6f00*/  UISETP.NE.AND UP0, UPT, UR52, URZ, UPT ;  /* 0x000000ff3400728c */ /* 0x000fe2000bf05270 */
[----:B------:R-:W-:Y:S11]  /*6f10*/  LEA R2, R26, UR43, 0x3 ;  /* 0x0000002b1a027c11 */ /* 0x000ff6000f8e18ff */
[----:B------:R-:W-:Y:S01]  /*6f20*/  @P1 SHF.L.U32 R3, R59, 0x1f, RZ ;  /* 0x0000001f3b031819 */ /* 0x000fe200000006ff */
[----:B------:R-:W-:Y:S06]  /*6f30*/  BRA.U !UP0, `(.L_x_117) ;  /* 0x0000000108247547 */ /* 0x000fec000b800000 */
[----:B------:R-:W-:Y:S01]  /*6f40*/  IMAD.U32 R4, RZ, RZ, UR46 ;  /* 0x0000002eff047e24 */ /* 0x000fe2000f8e00ff */
[----:B------:R-:W-:Y:S01]  /*6f50*/  MOV R0, UR47 ;  /* 0x0000002f00007c02 */ /* 0x000fe20008000f00 */
[----:B------:R-:W-:Y:S03]  /*6f60*/  UIADD3 UR4, UPT, UPT, UR46, 0x1, URZ ;  /* 0x000000012e047890 */ /* 0x000fe6000fffe0ff */
[----:B------:R-:W-:Y:S01]  /*6f70*/  @P1 LEA R4, R4, UR43, 0x3 ;  /* 0x0000002b04041c11 */ /* 0x000fe2000f8e18ff */
[----:B------:R-:W-:Y:S04]  /*6f80*/  UISETP.NE.AND UP0, UPT, UR4, 0x4, UPT ;  /* 0x000000040400788c */ /* 0x000fe8000bf05270 */
[----:B------:R-:W-:Y:S01]  /*6f90*/  @P1 VIADD R4, R4, 0x50 ;  /* 0x0000005004041836 */ /* 0x000fe20000000000 */
[----:B------:R-:W-:Y:S04]  /*6fa0*/  USEL UR46, UR4, URZ, UP0 ;  /* 0x000000ff042e7287 */ /* 0x000fe80008000000 */
[----:B------:R-:W-:Y:S04]  /*6fb0*/  @P1 PRMT R0, R0, 0x654, R4 ;  /* 0x0000065400001816 */ /* 0x000fe80000000004 */
[----:B------:R2:W-:Y:S04]  /*6fc0*/  @P1 SYNCS.ARRIVE.TRANS64.RED.A1T0 RZ, [R0+URZ], RZ ;  /* 0x000000ff00ff19a7 */ /* 0x0005e800081004ff */
.L_x_117:
[----:B------:R-:W3:Y:S01]  /*6fd0*/  @P1 SYNCS.PHASECHK.TRANS64.TRYWAIT P0, [R2+URZ+0x30], R3 ;  /* 0x00003003020015a7 */ /* 0x000ee200080011ff */
[----:B------:R-:W-:Y:S01]  /*6fe0*/  BSSY B1, `(.L_x_118) ;  /* 0x0000012000017945 */ /* 0x000fe20003800000 */
[----:B---3--:R-:W-:Y:S03]  /*6ff0*/  @P1 SEL R63, RZ, 0x1, !P0 ;  /* 0x00000001ff3f1807 */ /* 0x008fe60004000000 */
[----:B------:R-:W-:Y:S05]  /*7000*/  @!P1 BRA `(.L_x_119) ;  /* 0x00000000003c9947 */ /* 0x000fea0003800000 */
[----:B------:R-:W-:Y:S01]  /*7010*/  ISETP.NE.AND P1, PT, R64, RZ, PT ;  /* 0x000000ff4000720c */ /* 0x000fe20003f25270 */
[----:B------:R-:W-:Y:S01]  /*7020*/  BSSY B0, `(.L_x_120) ;  /* 0x0000009000007945 */ /* 0x000fe20003800000 */
[----:B------:R-:W-:Y:S11]  /*7030*/  ISETP.NE.AND P0, PT, R63, RZ, PT ;  /* 0x000000ff3f00720c */ /* 0x000ff60003f05270 */
[----:B------:R-:W-:Y:S05]  /*7040*/  @P1 IMAD R4, R26, 0x1000, R56 ;  /* 0x000010001a041824 */ /* 0x000fea00078e0238 */
[----:B------:R-:W-:Y:S05]  /*7050*/  @P1 IADD3 R3, PT, PT, R4, UR43, RZ ;  /* 0x0000002b04031c10 */ /* 0x000fea000fffe0ff */
[----:B------:R-:W-:Y:S01]  /*7060*/  @P1 IMAD.IADD R3, R65, 0x1, R3 ;  /* 0x0000000141031824 */ /* 0x000fe200078e0203 */
[----:B------:R-:W-:Y:S06]  /*7070*/  @P0 BRA `(.L_x_121) ;  /* 0x00000000000c0947 */ /* 0x000fec0003800000 */
[----:B--2---:R-:W-:Y:S04]  /*7080*/  SHF.L.U32 R0, R59, 0x1f, RZ ;  /* 0x0000001f3b007819 */ /* 0x004fe800000006ff */
[----:B------:R-:W2:Y:S02]  /*7090*/  SYNCS.PHASECHK.TRANS64.TRYWAIT P0, [R2+URZ+0x30], R0 ;  /* 0x00003000020075a7 */ /* 0x000ea400080011ff */
[----:B--2---:R-:W-:Y:S05]  /*70a0*/  @!P0 BRA `(.L_x_122) ;  /* 0x0000002800088947 */ /* 0x004fea0003800000 */
.L_x_121:
[----:B------:R-:W-:Y:S05]  /*70b0*/  BSYNC B0 ;  /* 0x0000000000007941 */ /* 0x000fea0003800000 */
.L_x_120:
[----:B------:R-:W-:Y:S02]  /*70c0*/  ISETP.NE.AND P0, PT, R64, RZ, PT ;  /* 0x000000ff4000720c */ /* 0x000fe40003f05270 */
[----:B------:R-:W-:Y:S11]  /*70d0*/  IADD3 R26, PT, PT, R26, 0x1, RZ ;  /* 0x000000011a1a7810 */ /* 0x000ff60007ffe0ff */
[----:B------:R3:W4:Y:S04]  /*70e0*/  @P0 LDS.128 R28, [R4+UR43+0x200] ;  /* 0x0002002b041c0984 */ /* 0x0007280008000c00 */
[----:B------:R3:W1:Y:S02]  /*70f0*/  @P0 LDS.128 R36, [R3+0x200] ;  /* 0x0002000003240984 */ /* 0x0006640000000c00 */
.L_x_119:
[----:B------:R-:W-:Y:S05]  /*7100*/  BSYNC B1 ;  /* 0x0000000000017941 */ /* 0x000fea0003800000 */
.L_x_118:
[----:B--2---:R-:W-:Y:S05]  /*7110*/  VIADD R0, R25, 0x10 ;  /* 0x0000001019007836 */ /* 0x004fea0000000000 */
[----:B------:R-:W-:Y:S04]  /*7120*/  SHF.R.U32.HI R0, RZ, 0x15, R0 ;  /* 0x00000015ff007819 */ /* 0x000fe80000011600 */
[----:B------:R-:W-:Y:S11]  /*7130*/  LOP3.LUT P0, RZ, R0, 0x3, R47, 0x48, !PT ;  /* 0x0000000300ff7812 */ /* 0x000ff6000780482f */
[----:B------:R-:W-:Y:S02]  /*7140*/  @!UPT UIADD3 URZ, UPT, UPT, URZ, URZ, URZ ;  /* 0x000000fffffff290 */ /* 0x000fe4000fffe0ff */
[----:B------:R-:W-:Y:S05]  /*7150*/  @!P0 BRA `(.L_x_123) ;  /* 0x0000000000408947 */ /* 0x000fea0003800000 */
[----:B------:R-:W2:Y:S01]  /*7160*/  LDCU.64 UR8, c[0x4][0x70] ;  /* 0x01000e00ff0877ac */ /* 0x000ea20008000a00 */
[----:B---3--:R-:W-:Y:S01]  /*7170*/  MOV R3, 0x0 ;  /* 0x0000000000037802 */ /* 0x008fe20000000f00 */
[----:B------:R-:W-:Y:S02]  /*7180*/  HFMA2 R12, -RZ, RZ, 0, 5.9604644775390625e-08 ;  /* 0x00000001ff0c7431 */ /* 0x000fe400000001ff */
[----:B-1----:R-:W-:Y:S02]  /*7190*/  IMAD.MOV.U32 R8, RZ, RZ, 0x192 ;  /* 0x00000192ff087424 */ /* 0x002fe400078e00ff */
[----:B------:R-:W-:Y:S01]  /*71a0*/  IMAD.MOV.U32 R13, RZ, RZ, RZ ;  /* 0x000000ffff0d7224 */ /* 0x000fe200078e00ff */
[----:B------:R-:W1:Y:S01]  /*71b0*/  LDCU.64 UR6, c[0x4][0x78] ;  /* 0x01000f00ff0677ac */ /* 0x000e620008000a00 */
[----:B------:R-:W3:Y:S01]  /*71c0*/  LDC.64 R2, c[0x4][R3] ;  /* 0x0100000003027b82 */ /* 0x000ee20000000a00 */
[----:B------:R-:W5:Y:S01]  /*71d0*/  LDCU.64 UR4, c[0x4][0x10] ;  /* 0x01000200ff0477ac */ /* 0x000f620008000a00 */
[----:B--2---:R-:W-:Y:S01]  /*71e0*/  MOV R5, UR9 ;  /* 0x0000000900057c02 */ /* 0x004fe20008000f00 */
[----:B------:R-:W-:Y:S01]  /*71f0*/  IMAD.U32 R4, RZ, RZ, UR8 ;  /* 0x00000008ff047e24 */ /* 0x000fe2000f8e00ff */
[----:B-1----:R-:W-:Y:S01]  /*7200*/  MOV R7, UR7 ;  /* 0x0000000700077c02 */ /* 0x002fe20008000f00 */
[----:B------:R-:W-:Y:S01]  /*7210*/  IMAD.U32 R6, RZ, RZ, UR6 ;  /* 0x00000006ff067e24 */ /* 0x000fe2000f8e00ff */
[----:B-----5:R-:W-:Y:S01]  /*7220*/  MOV R11, UR5 ;  /* 0x00000005000b7c02 */ /* 0x020fe20008000f00 */
[----:B------:R-:W-:Y:S02]  /*7230*/  IMAD.U32 R10, RZ, RZ, UR4 ;  /* 0x00000004ff0a7e24 */ /* 0x000fe4000f8e00ff */
[----:B------:R-:W-:Y:S07]  /*7240*/  LEPC R20, `(.L_x_123) ;  /* 0x000000001014794e */ /* 0x000fee0000000000 */
[----:B---34-:R-:W-:Y:S05]  /*7250*/  CALL.ABS.NOINC R2 ;  /* 0x0000000002007343 */ /* 0x018fea0003c00000 */
.L_x_123:
[----:B------:R-:W-:Y:S01]  /*7260*/  ISETP.NE.AND P6, PT, R61, RZ, PT ;  /* 0x000000ff3d00720c */ /* 0x000fe20003fc5270 */
[----:B------:R-:W-:Y:S05]  /*7270*/  WARPSYNC.ALL ;  /* 0x0000000000007948 */ /* 0x000fea0003800000 */
[----:B------:R-:W-:Y:S01]  /*7280*/  R2UR UR4, R25 ;  /* 0x00000000190472ca */ /* 0x000fe200000e0000 */
[----:B---34-:R-:W-:Y:S01]  /*7290*/  HADD2.F32 R3, -RZ, R28.H0_H0 ;  /* 0x2000001cff037230 */ /* 0x018fe20000004100 */
[----:B------:R-:W-:Y:S01]  /*72a0*/  ISETP.NE.AND P0, PT, R60, RZ, PT ;  /* 0x000000ff3c00720c */ /* 0x000fe20003f05270 */
[----:B------:R-:W-:Y:S01]  /*72b0*/  HADD2.F32 R20, -RZ, R30.H0_H0 ;  /* 0x2000001eff147230 */ /* 0x000fe20000004100 */
[----:B------:R-:W-:Y:S09]  /*72c0*/  BSSY.RECONVERGENT B0, `(.L_x_124) ;  /* 0x0000058000007945 */ /* 0x000ff20003800200 */
[----:B-1----:R-:W1:Y:S02]  /*72d0*/  LDTM.x16 R4, tmem[UR4+0x10] ;  /* 0x00001004000479ee */ /* 0x002e640008240000 */
[C---:B-1----:R-:W-:Y:S01]  /*72e0*/  FMUL R0, R24.reuse, R4 ;  /* 0x0000000418007220 */ /* 0x042fe20000400000 */
[----:B------:R-:W-:Y:S02]  /*72f0*/  HADD2.F32 R4, -RZ, R28.H1_H1 ;  /* 0x3000001cff047230 */ /* 0x000fe40000004100 */
[C---:B------:R-:W-:Y:S01]  /*7300*/  FMUL R2, R24.reuse, R5 ;  /* 0x0000000518027220 */ /* 0x040fe20000400000 */
[--C-:B------:R-:W-:Y:S02]  /*7310*/  HADD2.F32 R5, -RZ, R29.reuse.H0_H0 ;  /* 0x2000001dff057230 */ /* 0x100fe40000004100 */
[C---:B------:R-:W-:Y:S01]  /*7320*/  FFMA R0, R27.reuse, R3, R0 ;  /* 0x000000031b007223 */ /* 0x040fe20000000000 */
[C---:B------:R-:W-:Y:S01]  /*7330*/  FMUL R3, R24.reuse, R6 ;  /* 0x0000000618037220 */ /* 0x040fe20000400000 */
[----:B------:R-:W-:Y:S02]  /*7340*/  HADD2.F32 R6, -RZ, R29.H1_H1 ;  /* 0x3000001dff067230 */ /* 0x000fe40000004100 */
[C---:B------:R-:W-:Y:S01]  /*7350*/  FFMA R2, R27.reuse, R4, R2 ;  /* 0x000000041b027223 */ /* 0x040fe20000000002 */
[C---:B------:R-:W-:Y:S01]  /*7360*/  FMUL R7, R24.reuse, R7 ;  /* 0x0000000718077220 */ /* 0x040fe20000400000 */
[C---:B------:R-:W-:Y:S01]  /*7370*/  FFMA R3, R27.reuse, R5, R3 ;  /* 0x000000051b037223 */ /* 0x040fe20000000003 */
[C---:B------:R-:W-:Y:S01]  /*7380*/  FMUL R4, R24.reuse, R8 ;  /* 0x0000000818047220 */ /* 0x040fe20000400000 */
[----:B------:R-:W-:Y:S01]  /*7390*/  FMUL R5, R24, R9 ;  /* 0x0000000918057220 */ /* 0x000fe20000400000 */
[----:B------:R-:W-:Y:S01]  /*73a0*/  F2FP.F16.F32.PACK_AB R32, R2, R0 ;  /* 0x000000000220723e */ /* 0x000fe200000000ff */
[C---:B------:R-:W-:Y:S01]  /*73b0*/  FFMA R7, R27.reuse, R6, R7 ;  /* 0x000000061b077223 */ /* 0x040fe20000000007 */
[----:B------:R-:W-:Y:S02]  /*73c0*/  HADD2.F32 R0, -RZ, R30.H1_H1 ;  /* 0x3000001eff007230 */ /* 0x000fe40000004100 */
[----:B------:R-:W-:Y:S01]  /*73d0*/  FFMA R4, R27, R20, R4 ;  /* 0x000000141b047223 */ /* 0x000fe20000000004 */
[--C-:B------:R-:W-:Y:S02]  /*73e0*/  HADD2.F32 R2, -RZ, R31.reuse.H0_H0 ;  /* 0x2000001fff027230 */ /* 0x100fe40000004100 */
[C---:B------:R-:W-:Y:S01]  /*73f0*/  FMUL R6, R24.reuse, R10 ;  /* 0x0000000a18067220 */ /* 0x040fe20000400000 */
[----:B------:R-:W-:Y:S01]  /*7400*/  F2FP.F16.F32.PACK_AB R33, R7, R3 ;  /* 0x000000030721723e */ /* 0x000fe200000000ff */
[----:B------:R-:W-:Y:S02]  /*7410*/  HADD2.F32 R3, -RZ, R31.H1_H1 ;  /* 0x3000001fff037230 */ /* 0x000fe40000004100 */
[C---:B------:R-:W-:Y:S01]  /*7420*/  FFMA R5, R27.reuse, R0, R5 ;  /* 0x000000001b057223 */ /* 0x040fe20000000005 */
[C---:B------:R-:W-:Y:S01]  /*7430*/  FMUL R11, R24.reuse, R11 ;  /* 0x0000000b180b7220 */ /* 0x040fe20000400000 */
[--C-:B------:R-:W-:Y:S02]  /*7440*/  HADD2.F32 R7, -RZ, R36.reuse.H0_H0 ;  /* 0x20000024ff077230 */ /* 0x100fe40000004100 */
[C---:B------:R-:W-:Y:S01]  /*7450*/  FMUL R8, R24.reuse, R12 ;  /* 0x0000000c18087220 */ /* 0x040fe20000400000 */
[----:B------:R-:W-:Y:S02]  /*7460*/  HADD2.F32 R0, -RZ, R36.H1_H1 ;  /* 0x30000024ff007230 */ /* 0x000fe40000004100 */
[C---:B------:R-:W-:Y:S01]  /*7470*/  FMUL R9, R24.reuse, R13 ;  /* 0x0000000d18097220 */ /* 0x040fe20000400000 */
[C---:B------:R-:W-:Y:S01]  /*7480*/  FFMA R6, R27.reuse, R2, R6 ;  /* 0x000000021b067223 */ /* 0x040fe20000000006 */
[C---:B------:R-:W-:Y:S01]  /*7490*/  FFMA R11, R27.reuse, R3, R11 ;  /* 0x000000031b0b7223 */ /* 0x040fe2000000000b */
[C---:B------:R-:W-:Y:S01]  /*74a0*/  FFMA R8, R27.reuse, R7, R8 ;  /* 0x000000071b087223 */ /* 0x040fe20000000008 */
[C---:B------:R-:W-:Y:S01]  /*74b0*/  FFMA R9, R27.reuse, R0, R9 ;  /* 0x000000001b097223 */ /* 0x040fe20000000009 */
[--C-:B------:R-:W-:Y:S02]  /*74c0*/  HADD2.F32 R2, -RZ, R37.reuse.H0_H0 ;  /* 0x20000025ff027230 */ /* 0x100fe40000004100 */
[C---:B------:R-:W-:Y:S01]  /*74d0*/  FMUL R10, R24.reuse, R14 ;  /* 0x0000000e180a7220 */ /* 0x040fe20000400000 */
[----:B------:R-:W-:Y:S02]  /*74e0*/  HADD2.F32 R0, -RZ, R37.H1_H1 ;  /* 0x30000025ff007230 */ /* 0x000fe40000004100 */
[C---:B------:R-:W-:Y:S01]  /*74f0*/  FMUL R15, R24.reuse, R15 ;  /* 0x0000000f180f7220 */ /* 0x040fe20000400000 */
[C---:B------:R-:W-:Y:S01]  /*7500*/  FMUL R12, R24.reuse, R16 ;  /* 0x00000010180c7220 */ /* 0x040fe20000400000 */
[C---:B------:R-:W-:Y:S01]  /*7510*/  FFMA R10, R27.reuse, R2, R10 ;  /* 0x000000021b0a7223 */ /* 0x040fe2000000000a */
[--C-:B------:R-:W-:Y:S02]  /*7520*/  HADD2.F32 R2, -RZ, R38.reuse.H0_H0 ;  /* 0x20000026ff027230 */ /* 0x100fe40000004100 */
[----:B------:R-:W-:Y:S01]  /*7530*/  FFMA R15, R27, R0, R15 ;  /* 0x000000001b0f7223 */ /* 0x000fe2000000000f */
[----:B------:R-:W-:Y:S01]  /*7540*/  HADD2.F32 R0, -RZ, R38.H1_H1 ;  /* 0x30000026ff007230 */ /* 0x000fe20000004100 */
[----:B------:R-:W-:Y:S01]  /*7550*/  F2FP.F16.F32.PACK_AB R34, R5, R4 ;  /* 0x000000040522723e */ /* 0x000fe200000000ff */
        /* <DEDUP_REMOVED lines=14> */
[----:B------:R-:W-:Y:S02]  /*7640*/  F2FP.F16.F32.PACK_AB R11, R19, R14 ;  /* 0x0000000e130b723e */ /* 0x000fe400000000ff */
[----:B------:R-:W-:Y:S02]  /*7650*/  MOV R2, UR46 ;  /* 0x0000002e00027c02 */ /* 0x000fe40008000f00 */
[----:B------:R-:W-:Y:S01]  /*7660*/  MOV R0, UR47 ;  /* 0x0000002f00007c02 */ /* 0x000fe20008000f00 */
[----:B------:R1:W-:Y:S01]  /*7670*/  STS.128 [R62+0x1200], R8 ;  /* 0x001200083e007388 */ /* 0x0003e20000000c00 */
[----:B------:R-:W-:Y:S02]  /*7680*/  @P6 LEA R2, R2, UR43, 0x3 ;  /* 0x0000002b02026c11 */ /* 0x000fe4000f8e18ff */
[----:B------:R-:W-:Y:S02]  /*7690*/  @P6 SHF.L.U32 R3, R59, 0x1f, RZ ;  /* 0x0000001f3b036819 */ /* 0x000fe400000006ff */
[----:B------:R-:W-:Y:S01]  /*76a0*/  @P6 IADD3 R2, PT, PT, R2, 0x50, RZ ;  /* 0x0000005002026810 */ /* 0x000fe20007ffe0ff */
[----:B------:R-:W-:Y:S01]  /*76b0*/  @!PT LDS RZ, [RZ] ;  /* 0x00000000fffff984 */ /* 0x000fe20000000800 */
[----:B------:R-:W-:Y:S01]  /*76c0*/  @!PT LDS RZ, [RZ] ;  /* 0x00000000fffff984 */ /* 0x000fe20000000800 */
[----:B------:R-:W-:Y:S01]  /*76d0*/  @!PT LDS RZ, [RZ] ;  /* 0x00000000fffff984 */ /* 0x000fe20000000800 */
[----:B------:R-:W-:Y:S01]  /*76e0*/  @!PT LDS RZ, [RZ] ;  /* 0x00000000fffff984 */ /* 0x000fe20000000800 */
[----:B------:R2:W-:Y:S06]  /*76f0*/  MEMBAR.ALL.CTA ;  /* 0x0000000000007992 */ /* 0x0005ec0000008000 */
[----:B--2---:R-:W2:Y:S01]  /*7700*/  FENCE.VIEW.ASYNC.S ;  /* 0x00000000000073c6 */ /* 0x004ea20000000000 */
[----:B------:R-:W-:Y:S02]  /*7710*/  @P6 PRMT R0, R0, 0x654, R2 ;  /* 0x0000065400006816 */ /* 0x000fe40000000002 */
[----:B------:R-:W-:Y:S01]  /*7720*/  LEA R2, R26, UR43, 0x3 ;  /* 0x0000002b1a027c11 */ /* 0x000fe2000f8e18ff */
[----:B--2---:R-:W-:Y:S06]  /*7730*/  BAR.SYNC.DEFER_BLOCKING 0x1, 0x80 ;  /* 0x0042000000007b1d */ /* 0x004fec0000010000 */
[----:B------:R-:W-:Y:S05]  /*7740*/  @P0 BRA `(.L_x_125) ;  /* 0x00000000003c0947 */ /* 0x000fea0003800000 */
[----:B------:R-:W2:Y:S01]  /*7750*/  LDCU.64 UR6, c[0x0][0x348] ;  /* 0x00006900ff0677ac */ /* 0x000ea20008000a00 */
[----:B------:R-:W-:Y:S02]  /*7760*/  UIADD3 UR13, UPT, UPT, UR49, 0x10, URZ ;  /* 0x00000010310d7890 */ /* 0x000fe4000fffe0ff */
[----:B------:R-:W-:Y:S01]  /*7770*/  UIADD3 UR12, UPT, UPT, UR43, 0x1200, URZ ;  /* 0x000012002b0c7890 */ /* 0x000fe2000fffe0ff */
[----:B------:R-:W-:Y:S01]  /*7780*/  UMOV UR14, UR50 ;  /* 0x00000032000e7c82 */ /* 0x000fe20008000000 */
[----:B------:R-:W-:Y:S01]  /*7790*/  UMOV UR15, UR36 ;  /* 0x00000024000f7c82 */ /* 0x000fe20008000000 */
[----:B------:R-:W-:Y:S02]  /*77a0*/  UIADD3 UR9, UPT, UPT, UR49, 0x50, URZ ;  /* 0x0000005031097890 */ /* 0x000fe4000fffe0ff */
[----:B------:R-:W-:Y:S01]  /*77b0*/  UIADD3 UR8, UPT, UPT, UR43, 0x1a00, URZ ;  /* 0x00001a002b087890 */ /* 0x000fe2000fffe0ff */
[----:B------:R-:W-:Y:S01]  /*77c0*/  UMOV UR10, UR50 ;  /* 0x00000032000a7c82 */ /* 0x000fe20008000000 */
[----:B------:R-:W-:Y:S01]  /*77d0*/  UMOV UR11, UR36 ;  /* 0x00000024000b7c82 */ /* 0x000fe20008000000 */
[----:B--2---:R-:W-:Y:S04]  /*77e0*/  UIADD3 UR4, UP0, UPT, UR6, 0x680, URZ ;  /* 0x0000068006047890 */ /* 0x004fe8000ff1e0ff */
[----:B------:R-:W-:Y:S09]  /*77f0*/  UIADD3.X UR5, UPT, UPT, URZ, UR7, URZ, UP0, !UPT ;  /* 0x00000007ff057290 */ /* 0x000ff200087fe4ff */
[----:B------:R2:W-:Y:S01]  /*7800*/  UTMASTG.3D [UR12], [UR4] ;  /* 0x0000000c040073b5 */ /* 0x0005e20008010000 */
[----:B------:R2:W-:Y:S01]  /*7810*/  UTMASTG.3D [UR8], [UR4] ;  /* 0x00000008040073b5 */ /* 0x0005e20008010000 */
[----:B------:R0:W-:Y:S01]  /*7820*/  UTMACMDFLUSH ;  /* 0x00000000000079b7 */ /* 0x0001e20000000000 */
[----:B--2---:R-:W-:Y:S04]  /*7830*/  DEPBAR.LE SB0, 0x1 ;  /* 0x000080400000791a */ /* 0x004fe80000000000 */
.L_x_125:
[----:B------:R-:W-:Y:S05]  /*7840*/  BSYNC.RECONVERGENT B0 ;  /* 0x0000000000007941 */ /* 0x000fea0003800200 */
.L_x_124:
[----:B------:R-:W-:Y:S01]  /*7850*/  BAR.SYNC.DEFER_BLOCKING 0x1, 0x80 ;  /* 0x0042000000007b1d */ /* 0x000fe20000010000 */
[----:B------:R-:W-:Y:S04]  /*7860*/  UIADD3 UR4, UPT, UPT, UR46, 0x1, URZ ;  /* 0x000000012e047890 */ /* 0x000fe8000fffe0ff */
[----:B------:R-:W-:Y:S04]  /*7870*/  UISETP.NE.AND UP0, UPT, UR4, 0x4, UPT ;  /* 0x000000040400788c */ /* 0x000fe8000bf05270 */
[----:B------:R-:W-:Y:S01]  /*7880*/  USEL UR44, UR4, URZ, UP0 ;  /* 0x000000ff042c7287 */ /* 0x000fe20008000000 */
[----:B------:R2:W-:Y:S01]  /*7890*/  @P6 SYNCS.ARRIVE.TRANS64.RED.A1T0 RZ, [R0+URZ], RZ ;  /* 0x000000ff00ff69a7 */ /* 0x0005e200081004ff */
[----:B------:R-:W-:Y:S01]  /*78a0*/  BSSY B1, `(.L_x_126) ;  /* 0x0000013000017945 */ /* 0x000fe20003800000 */
[----:B------:R-:W3:Y:S02]  /*78b0*/  @P6 SYNCS.PHASECHK.TRANS64.TRYWAIT P0, [R2+URZ+0x30], R3 ;  /* 0x00003003020065a7 */ /* 0x000ee400080011ff */
[----:B---3--:R-:W-:Y:S01]  /*78c0*/  @P6 SEL R63, RZ, 0x1, !P0 ;  /* 0x00000001ff3f6807 */ /* 0x008fe20004000000 */
[----:B--2---:R-:W-:Y:S06]  /*78d0*/  @!P6 BRA `(.L_x_127) ;  /* 0x00000000003ce947 */ /* 0x004fec0003800000 */
[----:B------:R-:W-:Y:S01]  /*78e0*/  ISETP.NE.AND P1, PT, R64, RZ, PT ;  /* 0x000000ff4000720c */ /* 0x000fe20003f25270 */
[----:B------:R-:W-:Y:S01]  /*78f0*/  BSSY B0, `(.L_x_128) ;  /* 0x0000009000007945 */ /* 0x000fe20003800000 */
[----:B------:R-:W-:Y:S11]  /*7900*/  ISETP.NE.AND P0, PT, R63, RZ, PT ;  /* 0x000000ff3f00720c */ /* 0x000ff60003f05270 */
[----:B------:R-:W-:Y:S05]  /*7910*/  @P1 IMAD R3, R26, 0x1000, R56 ;  /* 0x000010001a031824 */ /* 0x000fea00078e0238 */
[----:B------:R-:W-:Y:S05]  /*7920*/  @P1 IADD3 R0, PT, PT, R3, UR43, RZ ;  /* 0x0000002b03001c10 */ /* 0x000fea000fffe0ff */
[----:B------:R-:W-:Y:S01]  /*7930*/  @P1 IMAD.IADD R0, R65, 0x1, R0 ;  /* 0x0000000141001824 */ /* 0x000fe200078e0200 */
[----:B------:R-:W-:Y:S06]  /*7940*/  @P0 BRA `(.L_x_129) ;  /* 0x00000000000c0947 */ /* 0x000fec0003800000 */
[----:B------:R-:W-:Y:S04]  /*7950*/  SHF.L.U32 R4, R59, 0x1f, RZ ;  /* 0x0000001f3b047819 */ /* 0x000fe800000006ff */
[----:B------:R-:W2:Y:S02]  /*7960*/  SYNCS.PHASECHK.TRANS64.TRYWAIT P0, [R2+URZ+0x30], R4 ;  /* 0x00003004020075a7 */ /* 0x000ea400080011ff */
[----:B--2---:R-:W-:Y:S05]  /*7970*/  @!P0 BRA `(.L_x_130) ;  /* 0x0000001c00e88947 */ /* 0x004fea0003800000 */
.L_x_129:
[----:B------:R-:W-:Y:S05]  /*7980*/  BSYNC B0 ;  /* 0x0000000000007941 */ /* 0x000fea0003800000 */
.L_x_128:
[----:B------:R-:W-:Y:S02]  /*7990*/  ISETP.NE.AND P0, PT, R64, RZ, PT ;  /* 0x000000ff4000720c */ /* 0x000fe40003f05270 */
[----:B------:R-:W-:Y:S11]  /*79a0*/  IADD3 R26, PT, PT, R26, 0x1, RZ ;  /* 0x000000011a1a7810 */ /* 0x000ff60007ffe0ff */
[----:B------:R3:W4:Y:S04]  /*79b0*/  @P0 LDS.128 R28, [R3+UR43+0x200] ;  /* 0x0002002b031c0984 */ /* 0x0007280008000c00 */
[----:B------:R3:W1:Y:S02]  /*79c0*/  @P0 LDS.128 R36, [R0+0x200] ;  /* 0x0002000000240984 */ /* 0x0006640000000c00 */
.L_x_127:
[----:B------:R-:W-:Y:S05]  /*79d0*/  BSYNC B1 ;  /* 0x0000000000017941 */ /* 0x000fea0003800000 */
.L_x_126:
[----:B---3--:R-:W-:Y:S05]  /*79e0*/  VIADD R0, R25, 0x20 ;  /* 0x0000002019007836 */ /* 0x008fea0000000000 */
[----:B------:R-:W-:Y:S04]  /*79f0*/  SHF.R.U32.HI R0, RZ, 0x15, R0 ;  /* 0x00000015ff007819 */ /* 0x000fe80000011600 */
[----:B------:R-:W-:Y:S11]  /*7a00*/  LOP3.LUT P0, RZ, R0, 0x3, R47, 0x48, !PT ;  /* 0x0000000300ff7812 */ /* 0x000ff6000780482f */
[----:B------:R-:W-:Y:S02]  /*7a10*/  @!UPT UIADD3 URZ, UPT, UPT, URZ, URZ, URZ ;  /* 0x000000fffffff290 */ /* 0x000fe4000fffe0ff */
[----:B------:R-:W-:Y:S05]  /*7a20*/  @!P0 BRA `(.L_x_131) ;  /* 0x0000000000408947 */ /* 0x000fea0003800000 */
[----:B------:R-:W3:Y:S01]  /*7a30*/  LDCU.64 UR8, c[0x4][0x70] ;  /* 0x01000e00ff0877ac */ /* 0x000ee20008000a00 */
[----:B------:R-:W-:Y:S01]  /*7a40*/  MOV R3, 0x0 ;  /* 0x0000000000037802 */ /* 0x000fe20000000f00 */
[----:B------:R-:W-:Y:S02]  /*7a50*/  HFMA2 R12, -RZ, RZ, 0, 5.9604644775390625e-08 ;  /* 0x00000001ff0c7431 */ /* 0x000fe400000001ff */
[----:B-1----:R-:W-:Y:S02]  /*7a60*/  IMAD.MOV.U32 R8, RZ, RZ, 0x192 ;  /* 0x00000192ff087424 */ /* 0x002fe400078e00ff */
[----:B------:R-:W-:Y:S01]  /*7a70*/  IMAD.MOV.U32 R13, RZ, RZ, RZ ;  /* 0x000000ffff0d7224 */ /* 0x000fe200078e00ff */
[----:B------:R-:W1:Y:S01]  /*7a80*/  LDCU.64 UR6, c[0x4][0x78] ;  /* 0x01000f00ff0677ac */ /* 0x000e620008000a00 */
[----:B--2---:R-:W2:Y:S01]  /*7a90*/  LDC.64 R2, c[0x4][R3] ;  /* 0x0100000003027b82 */ /* 0x004ea20000000a00 */
[----:B------:R-:W5:Y:S01]  /*7aa0*/  LDCU.64 UR4, c[0x4][0x10] ;  /* 0x01000200ff0477ac */ /* 0x000f620008000a00 */
[----:B---3--:R-:W-:Y:S01]  /*7ab0*/  MOV R5, UR9 ;  /* 0x0000000900057c02 */ /* 0x008fe20008000f00 */
[----:B------:R-:W-:Y:S01]  /*7ac0*/  IMAD.U32 R4, RZ, RZ, UR8 ;  /* 0x00000008ff047e24 */ /* 0x000fe2000f8e00ff */
[----:B-1----:R-:W-:Y:S01]  /*7ad0*/  MOV R7, UR7 ;  /* 0x0000000700077c02 */ /* 0x002fe20008000f00 */
[----:B------:R-:W-:Y:S01]  /*7ae0*/  IMAD.U32 R6, RZ, RZ, UR6 ;  /* 0x00000006ff067e24 */ /* 0x000fe2000f8e00ff */
[----:B-----5:R-:W-:Y:S01]  /*7af0*/  MOV R11, UR5 ;  /* 0x00000005000b7c02 */ /* 0x020fe20008000f00 */
[----:B------:R-:W-:Y:S02]  /*7b00*/  IMAD.U32 R10, RZ, RZ, UR4 ;  /* 0x00000004ff0a7e24 */ /* 0x000fe4000f8e00ff */
[----:B------:R-:W-:Y:S07]  /*7b10*/  LEPC R20, `(.L_x_131) ;  /* 0x000000001014794e */ /* 0x000fee0000000000 */
[----:B--2-4-:R-:W-:Y:S05]  /*7b20*/  CALL.ABS.NOINC R2 ;  /* 0x0000000002007343 */ /* 0x014fea0003c00000 */
.L_x_131:
[----:B------:R-:W-:Y:S01]  /*7b30*/  ISETP.NE.AND P6, PT, R61, RZ, PT ;  /* 0x000000ff3d00720c */ /* 0x000fe20003fc5270 */
[----:B------:R-:W-:Y:S05]  /*7b40*/  WARPSYNC.ALL ;  /* 0x0000000000007948 */ /* 0x000fea0003800000 */
[----:B------:R-:W-:Y:S01]  /*7b50*/  R2UR UR4, R25 ;  /* 0x00000000190472ca */ /* 0x000fe200000e0000 */
[----:B----4-:R-:W-:Y:S01]  /*7b60*/  HADD2.F32 R3, -RZ, R28.H0_H0 ;  /* 0x2000001cff037230 */ /* 0x010fe20000004100 */
[----:B------:R-:W-:Y:S01]  /*7b70*/  ISETP.NE.AND P0, PT, R60, RZ, PT ;  /* 0x000000ff3c00720c */ /* 0x000fe20003f05270 */
[----:B------:R-:W-:Y:S01]  /*7b80*/  HADD2.F32 R20, -RZ, R30.H0_H0 ;  /* 0x2000001eff147230 */ /* 0x000fe20000004100 */
[----:B------:R-:W-:Y:S09]  /*7b90*/  BSSY.RECONVERGENT B0, `(.L_x_132) ;  /* 0x0000058000007945 */ /* 0x000ff20003800200 */
[----:B-12---:R-:W1:Y:S02]  /*7ba0*/  LDTM.x16 R4, tmem[UR4+0x20] ;  /* 0x00002004000479ee */ /* 0x006e640008240000 */
        /* <DEDUP_REMOVED lines=59> */
[----:B------:R-:W-:Y:S02]  /*7f60*/  LEA R3, R26, UR43, 0x3 ;  /* 0x0000002b1a037c11 */ /* 0x000fe4000f8e18ff */
        /* <DEDUP_REMOVED lines=8> */
[----:B------:R-:W-:Y:S01]  /*7ff0*/  @P6 SHF.L.U32 R2, R59, 0x1f, RZ ;  /* 0x0000001f3b026819 */ /* 0x000fe200000006ff */
        /* <DEDUP_REMOVED lines=17> */
.L_x_133:
[----:B------:R-:W-:Y:S05]  /*8110*/  BSYNC.RECONVERGENT B0 ;  /* 0x0000000000007941 */ /* 0x000fea0003800200 */
.L_x_132:
        /* <DEDUP_REMOVED lines=19> */
.L_x_137:
[----:B------:R-:W-:Y:S05]  /*8250*/  BSYNC B0 ;  /* 0x0000000000007941 */ /* 0x000fea0003800000 */
.L_x_136:
[----:B------:R-:W-:Y:S11]  /*8260*/  ISETP.NE.AND P0, PT, R64, RZ, PT ;  /* 0x000000ff4000720c */ /* 0x000ff60003f05270 */
[----:B------:R-:W-:Y:S02]  /*8270*/  @!UPT UIADD3 URZ, UPT, UPT, URZ, URZ, URZ ;  /* 0x000000fffffff290 */ /* 0x000fe4000fffe0ff */
[----:B------:R3:W4:Y:S04]  /*8280*/  @P0 LDS.128 R28, [R26+UR43+0x200] ;  /* 0x0002002b1a1c0984 */ /* 0x0007280008000c00 */
[----:B------:R3:W1:Y:S02]  /*8290*/  @P0 LDS.128 R36, [R65+0x200] ;  /* 0x0002000041240984 */ /* 0x0006640000000c00 */
.L_x_135:
[----:B------:R-:W-:Y:S05]  /*82a0*/  BSYNC B1 ;  /* 0x0000000000017941 */ /* 0x000fea0003800000 */
.L_x_134:
[----:B--2---:R-:W-:Y:S05]  /*82b0*/  VIADD R0, R25, 0x30 ;  /* 0x0000003019007836 */ /* 0x004fea0000000000 */
[----:B------:R-:W-:Y:S04]  /*82c0*/  SHF.R.U32.HI R0, RZ, 0x15, R0 ;  /* 0x00000015ff007819 */ /* 0x000fe80000011600 */
[----:B------:R-:W-:Y:S11]  /*82d0*/  LOP3.LUT P0, RZ, R0, 0x3, R47, 0x48, !PT ;  /* 0x0000000300ff7812 */ /* 0x000ff6000780482f */
[----:B------:R-:W-:Y:S02]  /*82e0*/  @!UPT UIADD3 URZ, UPT, UPT, URZ, URZ, URZ ;  /* 0x000000fffffff290 */ /* 0x000fe4000fffe0ff */
[----:B------:R-:W-:Y:S05]  /*82f0*/  @!P0 BRA `(.L_x_139) ;  /* 0x0000000000408947 */ /* 0x000fea0003800000 */
[----:B------:R-:W2:Y:S01]  /*8300*/  LDCU.64 UR8, c[0x4][0x70] ;  /* 0x01000e00ff0877ac */ /* 0x000ea20008000a00 */
[----:B------:R-:W-:Y:S01]  /*8310*/  MOV R3, 0x0 ;  /* 0x0000000000037802 */ /* 0x000fe20000000f00 */
        /* <DEDUP_REMOVED lines=14> */
.L_x_139:
[----:B------:R-:W-:Y:S01]  /*8400*/  ISETP.NE.AND P0, PT, R60, RZ, PT ;  /* 0x000000ff3c00720c */ /* 0x000fe20003f05270 */
[----:B------:R-:W-:Y:S05]  /*8410*/  WARPSYNC.ALL ;  /* 0x0000000000007948 */ /* 0x000fea0003800000 */
[----:B------:R-:W-:Y:S01]  /*8420*/  R2UR UR4, R25 ;  /* 0x00000000190472ca */ /* 0x000fe200000e0000 */
[--C-:B----4-:R-:W-:Y:S01]  /*8430*/  HADD2.F32 R20, -RZ, R28.reuse.H0_H0 ;  /* 0x2000001cff147230 */ /* 0x110fe20000004100 */
[----:B------:R-:W-:Y:S01]  /*8440*/  IADD3 R53, PT, PT, R53, 0xc0, RZ ;  /* 0x000000c035357810 */ /* 0x000fe20007ffe0ff */
[----:B------:R-:W-:Y:S01]  /*8450*/  HADD2.F32 R21, -RZ, R28.H1_H1 ;  /* 0x3000001cff157230 */ /* 0x000fe20000004100 */
[----:B------:R-:W-:Y:S01]  /*8460*/  BSSY.RECONVERGENT B0, `(.L_x_140) ;  /* 0x0000054000007945 */ /* 0x000fe20003800200 */
[--C-:B------:R-:W-:Y:S01]  /*8470*/  HADD2.F32 R25, -RZ, R29.reuse.H0_H0 ;  /* 0x2000001dff197230 */ /* 0x100fe20000004100 */
[----:B------:R-:W-:Y:S01]  /*8480*/  LOP3.LUT R53, R53, 0xfefffff8, RZ, 0xc0, !PT ;  /* 0xfefffff835357812 */ /* 0x000fe200078ec0ff */
[----:B---3--:R-:W-:Y:S02]  /*8490*/  HADD2.F32 R26, -RZ, R29.H1_H1 ;  /* 0x3000001dff1a7230 */ /* 0x008fe40000004100 */
[--C-:B------:R-:W-:Y:S02]  /*84a0*/  HADD2.F32 R28, -RZ, R30.reuse.H0_H0 ;  /* 0x2000001eff1c7230 */ /* 0x100fe40000004100 */
[----:B------:R-:W-:Y:S02]  /*84b0*/  HADD2.F32 R29, -RZ, R30.H1_H1 ;  /* 0x3000001eff1d7230 */ /* 0x000fe40000004100 */
[----:B-1----:R-:W1:Y:S01]  /*84c0*/  LDTM.x16 R4, tmem[UR4+0x30] ;  /* 0x00003004000479ee */ /* 0x002e620008240000 */
[----:B------:R-:W-:Y:S01]  /*84d0*/  NOP ;  /* 0x0000000000007918 */ /* 0x000fe20000000000 */
[----:B-1----:R1:W-:Y:S01]  /*84e0*/  SYNCS.ARRIVE.TRANS64.RED.A1T0 RZ, [R53+URZ], RZ ;  /* 0x000000ff35ff79a7 */ /* 0x0023e200081004ff */
[--C-:B------:R-:W-:Y:S02]  /*84f0*/  HADD2.F32 R30, -RZ, R31.reuse.H0_H0 ;  /* 0x2000001fff1e7230 */ /* 0x100fe40000004100 */
[----:B------:R-:W-:Y:S02]  /*8500*/  HADD2.F32 R31, -RZ, R31.H1_H1 ;  /* 0x3000001fff1f7230 */ /* 0x000fe40000004100 */
        /* <DEDUP_REMOVED lines=8> */
[C---:B------:R-:W-:Y:S01]  /*8590*/  FMUL R4, R24.reuse, R4 ;  /* 0x0000000418047220 */ /* 0x040fe20000400000 */
[C---:B------:R-:W-:Y:S01]  /*85a0*/  FMUL R5, R24.reuse, R5 ;  /* 0x0000000518057220 */ /* 0x040fe20000400000 */
[C---:B------:R-:W-:Y:S01]  /*85b0*/  FMUL R6, R24.reuse, R6 ;  /* 0x0000000618067220 */ /* 0x040fe20000400000 */
[C---:B------:R-:W-:Y:S01]  /*85c0*/  FMUL R7, R24.reuse, R7 ;  /* 0x0000000718077220 */ /* 0x040fe20000400000 */
[C---:B------:R-:W-:Y:S01]  /*85d0*/  FFMA R4, R27.reuse, R20, R4 ;  /* 0x000000141b047223 */ /* 0x040fe20000000004 */
        /* <DEDUP_REMOVED lines=15> */
[C---:B------:R-:W-:Y:S01]  /*86d0*/  FMUL R12, R24.reuse, R16 ;  /* 0x00000010180c7220 */ /* 0x040fe20000400000 */
[C---:B------:R-:W-:Y:S01]  /*86e0*/  FFMA R0, R27.reuse, R32, R0 ;  /* 0x000000201b007223 */ /* 0x040fe20000000000 */
[C---:B------:R-:W-:Y:S01]  /*86f0*/  FMUL R13, R24.reuse, R17 ;  /* 0x00000011180d7220 */ /* 0x040fe20000400000 */
[----:B------:R-:W-:Y:S01]  /*8700*/  FFMA R2, R27, R33, R2 ;  /* 0x000000211b027223 */ /* 0x000fe20000000002 */
[----:B------:R-:W-:Y:S01]  /*8710*/  F2FP.F16.F32.PACK_AB R4, R5, R4 ;  /* 0x000000040504723e */ /* 0x000fe200000000ff */
[C---:B------:R-:W-:Y:S01]  /*8720*/  FMUL R14, R24.reuse, R18 ;  /* 0x00000012180e7220 */ /* 0x040fe20000400000 */
[----:B------:R-:W-:Y:S01]  /*8730*/  FFMA R3, R27, R34, R3 ;  /* 0x000000221b037223 */ /* 0x000fe20000000003 */
[----:B------:R-:W-:Y:S01]  /*8740*/  F2FP.F16.F32.PACK_AB R5, R7, R6 ;  /* 0x000000060705723e */ /* 0x000fe200000000ff */
[----:B------:R-:W-:Y:S01]  /*8750*/  FFMA R15, R27, R35, R15 ;  /* 0x000000231b0f7223 */ /* 0x000fe2000000000f */
[----:B------:R-:W-:Y:S01]  /*8760*/  FMUL R19, R24, R19 ;  /* 0x0000001318137220 */ /* 0x000fe20000400000 */
[----:B------:R-:W-:Y:S01]  /*8770*/  F2FP.F16.F32.PACK_AB R6, R9, R8 ;  /* 0x000000080906723e */ /* 0x000fe200000000ff */
[----:B------:R-:W-:Y:S01]  /*8780*/  FFMA R12, R27, R36, R12 ;  /* 0x000000241b0c7223 */ /* 0x000fe2000000000c */
[----:B------:R-:W-:Y:S01]  /*8790*/  F2FP.F16.F32.PACK_AB R7, R11, R10 ;  /* 0x0000000a0b07723e */ /* 0x000fe200000000ff */
[C---:B------:R-:W-:Y:S01]  /*87a0*/  FFMA R13, R27.reuse, R37, R13 ;  /* 0x000000251b0d7223 */ /* 0x040fe2000000000d */
[C---:B------:R-:W-:Y:S01]  /*87b0*/  FFMA R14, R27.reuse, R38, R14 ;  /* 0x000000261b0e7223 */ /* 0x040fe2000000000e */
[----:B------:R-:W-:Y:S01]  /*87c0*/  FFMA R19, R27, R39, R19 ;  /* 0x000000271b137223 */ /* 0x000fe20000000013 */
[----:B------:R-:W-:Y:S01]  /*87d0*/  F2FP.F16.F32.PACK_AB R16, R2, R0 ;  /* 0x000000000210723e */ /* 0x000fe200000000ff */
[----:B------:R1:W-:Y:S01]  /*87e0*/  STS.128 [R56+UR43+0x3200], R4 ;  /* 0x0032000438007988 */ /* 0x0003e20008000c2b */
        /* <DEDUP_REMOVED lines=27> */
.L_x_141:
[----:B------:R-:W-:Y:S05]  /*89a0*/  BSYNC.RECONVERGENT B0 ;  /* 0x0000000000007941 */ /* 0x000fea0003800200 */
.L_x_140:
[----:B------:R-:W-:Y:S01]  /*89b0*/  BAR.SYNC.DEFER_BLOCKING 0x1, 0x80 ;  /* 0x0042000000007b1d */ /* 0x000fe20000010000 */
[----:B------:R-:W-:Y:S01]  /*89c0*/  UISETP.NE.AND UP0, UPT, UR52, -0x4, UPT ;  /* 0xfffffffc3400788c */ /* 0x000fe2000bf05270 */
[----:B------:R-:W-:Y:S08]  /*89d0*/  IADD3 R22, PT, PT, R22, 0x1, RZ ;  /* 0x0000000116167810 */ /* 0x000ff00007ffe0ff */
[----:B------:R-:W-:Y:S05]  /*89e0*/  BRA.U !UP0, `(.L_x_142) ;  /* 0x0000000108287547 */ /* 0x000fea000b800000 */
[----:B------:R-:W-:Y:S01]  /*89f0*/  ISETP.NE.AND P0, PT, R61, RZ, PT ;  /* 0x000000ff3d00720c */ /* 0x000fe20003f05270 */
[----:B------:R-:W-:Y:S01]  /*8a00*/  IMAD.U32 R2, RZ, RZ, UR46 ;  /* 0x0000002eff027e24 */ /* 0x000fe2000f8e00ff */
[----:B------:R-:W-:Y:S01]  /*8a10*/  UIADD3 UR4, UPT, UPT, UR46, 0x1, URZ ;  /* 0x000000012e047890 */ /* 0x000fe2000fffe0ff */
[----:B------:R-:W-:Y:S03]  /*8a20*/  IMAD.U32 R0, RZ, RZ, UR47 ;  /* 0x0000002fff007e24 */ /* 0x000fe6000f8e00ff */
[----:B------:R-:W-:Y:S04]  /*8a30*/  UISETP.NE.AND UP0, UPT, UR4, 0x4, UPT ;  /* 0x000000040400788c */ /* 0x000fe8000bf05270 */
[----:B------:R-:W-:Y:S03]  /*8a40*/  USEL UR46, UR4, URZ, UP0 ;  /* 0x000000ff042e7287 */ /* 0x000fe60008000000 */
[----:B------:R-:W-:Y:S05]  /*8a50*/  @P0 LEA R2, R2, UR43, 0x3 ;  /* 0x0000002b02020c11 */ /* 0x000fea000f8e18ff */
[----:B------:R-:W-:Y:S05]  /*8a60*/  @P0 VIADD R2, R2, 0x50 ;  /* 0x0000005002020836 */ /* 0x000fea0000000000 */
[----:B------:R-:W-:Y:S04]  /*8a70*/  @P0 PRMT R0, R0, 0x654, R2 ;  /* 0x0000065400000816 */ /* 0x000fe80000000002 */
[----:B------:R2:W-:Y:S03]  /*8a80*/  @P0 SYNCS.ARRIVE.TRANS64.RED.A1T0 RZ, [R0+URZ], RZ ;  /* 0x000000ff00ff09a7 */ /* 0x0005e600081004ff */
.L_x_142:
[----:B------:R-:W-:Y:S01]  /*8a90*/  R2UR UR4, R50 ;  /* 0x00000000320472ca */ /* 0x000fe200000e0000 */
[----:B------:R-:W-:Y:S01]  /*8aa0*/  UISETP.NE.AND UP0, UPT, UR62, URZ, UPT ;  /* 0x000000ff3e00728c */ /* 0x000fe2000bf05270 */
[----:B------:R-:W-:Y:S01]  /*8ab0*/  ISETP.NE.AND P0, PT, R55, 0x2, PT ;  /* 0x000000023700780c */ /* 0x000fe20003f05270 */
[----:B------:R-:W-:Y:S01]  /*8ac0*/  UIADD3 UR24, UPT, UPT, UR37, UR63, URZ ;  /* 0x0000003f25187290 */ /* 0x000fe2000fffe0ff */
[----:B------:R-:W-:Y:S01]  /*8ad0*/  ISETP.NE.AND P1, PT, R22, 0x4, PT ;  /* 0x000000041600780c */ /* 0x000fe20003f25270 */
[----:B------:R-:W-:Y:S01]  /*8ae0*/  UIADD3 UR52, UPT, UPT, UR52, 0x4, URZ ;  /* 0x0000000434347890 */ /* 0x000fe2000fffe0ff */
[----:B------:R-:W-:Y:S01]  /*8af0*/  SEL R2, RZ, 0x1, P0 ;  /* 0x00000001ff027807 */ /* 0x000fe20000000000 */
[----:B------:R-:W-:Y:S01]  /*8b00*/  UMOV UR36, UR61 ;  /* 0x0000003d00247c82 */ /* 0x000fe20008000000 */
[----:B--2---:R-:W-:Y:S02]  /*8b10*/  SEL R0, RZ, 0x1, P1 ;  /* 0x00000001ff007807 */ /* 0x004fe40000800000 */
[----:B------:R-:W-:Y:S02]  /*8b20*/  LOP3.LUT R57, R57, R2, RZ, 0x3c, !PT ;  /* 0x0000000239397212 */ /* 0x000fe400078e3cff */
[----:B------:R-:W-:Y:S01]  /*8b30*/  LOP3.LUT R58, R58, R0, RZ, 0x3c, !PT ;  /* 0x000000003a3a7212 */ /* 0x000fe200078e3cff */
[----:B------:R-:W-:Y:S01]  /*8b40*/  UIADD3 UR20, UPT, UPT, UR38, UR4, URZ ;  /* 0x0000000426147290 */ /* 0x000fe2000fffe0ff */
[----:B------:R-:W-:Y:S02]  /*8b50*/  SEL R55, R55, RZ, P0 ;  /* 0x000000ff37377207 */ /* 0x000fe40000000000 */
[----:B------:R-:W-:Y:S01]  /*8b60*/  SEL R22, R22, RZ, P1 ;  /* 0x000000ff16167207 */ /* 0x000fe20000800000 */
[----:B------:R-:W-:Y:S08]  /*8b70*/  BRA.U UP0, `(.L_x_143) ;  /* 0xffffffcd005c7547 */ /* 0x000ff0000b83ffff */
[----:B------:R-:W-:-:S13]  /*8b80*/  R2UR UR4, R51 ;  /* 0x00000000330472ca */ /* 0x000fda00000e0000 */
[----:B------:R-:W-:-:S09]  /*8b90*/  UISETP.NE.AND UP0, UPT, UR4, URZ, UPT ;  /* 0x000000ff0400728c */ /* 0x000fd2000bf05270 */
[----:B------:R-:W-:Y:S05]  /*8ba0*/  BRA.U !UP0, `(.L_x_144) ;  /* 0x0000000108487547 */ /* 0x000fea000b800000 */
[----:B------:R-:W2:Y:S02]  /*8bb0*/  LDCU.64 UR4, c[0x0][0x890] ;  /* 0x00011200ff0477ac */ /* 0x000ea40008000a00 */
[----:B--2---:R-:W-:-:S04]  /*8bc0*/  UISETP.NE.U32.AND UP0, UPT, UR4, URZ, UPT ;  /* 0x000000ff0400728c */ /* 0x004fc8000bf05070 */
[----:B------:R-:W-:-:S09]  /*8bd0*/  UISETP.NE.AND.EX UP0, UPT, UR5, URZ, UPT, UP0 ;  /* 0x000000ff0500728c */ /* 0x000fd2000bf05300 */
[----:B------:R-:W-:Y:S05]  /*8be0*/  BRA.U UP0, `(.L_x_145) ;  /* 0x00000001000c7547 */ /* 0x000fea000b800000 */
[----:B------:R-:W-:-:S13]  /*8bf0*/  FSETP.NEU.AND P0, PT, R27, RZ, PT ;  /* 0x000000ff1b00720b */ /* 0x000fda0003f0d000 */
[----:B------:R-:W-:Y:S05]  /*8c00*/  @!P0 EXIT ;  /* 0x000000000000894d */ /* 0x000fea0003800000 */
[----:B------:R-:W-:Y:S05]  /*8c10*/  BRA `(.L_x_144) ;  /* 0x00000000002c7947 */ /* 0x000fea0003800000 */
.L_x_145:
[----:B------:R-:W-:Y:S01]  /*8c20*/  ISETP.NE.AND P0, PT, R54, RZ, PT ;  /* 0x000000ff3600720c */ /* 0x000fe20003f05270 */
[----:B------:R-:W-:-:S12]  /*8c30*/  BSSY.RECONVERGENT B0, `(.L_x_144) ;  /* 0x0000009000007945 */ /* 0x000fd80003800200 */
[----:B------:R-:W-:Y:S05]  /*8c40*/  @P0 BRA `(.L_x_146) ;  /* 0x0000000000140947 */ /* 0x000fea0003800000 */
[----:B------:R-:W2:Y:S02]  /*8c50*/  LDCU.64 UR4, c[0x0][0x888] ;  /* 0x00011100ff0477ac */ /* 0x000ea40008000a00 */
[----:B--2---:R-:W-:-:S04]  /*8c60*/  ISETP.NE.U32.AND P0, PT, RZ, UR4, PT ;  /* 0x00000004ff007c0c */ /* 0x004fc8000bf05070 */
[----:B------:R-:W-:-:S13]  /*8c70*/  ISETP.NE.AND.EX P0, PT, RZ, UR5, PT, P0 ;  /* 0x00000005ff007c0c */ /* 0x000fda000bf05300 */
[----:B------:R-:W-:Y:S05]  /*8c80*/  @!P0 EXIT ;  /* 0x000000000000894d */ /* 0x000fea0003800000 */
[----:B------:R-:W-:Y:S05]  /*8c90*/  BRA `(.L_x_147) ;  /* 0x0000000000087947 */ /* 0x000fea0003800000 */
.L_x_146:
[----:B------:R-:W-:-:S13]  /*8ca0*/  FSETP.NEU.AND P0, PT, R27, RZ, PT ;  /* 0x000000ff1b00720b */ /* 0x000fda0003f0d000 */
[----:B------:R-:W-:Y:S05]  /*8cb0*/  @!P0 EXIT ;  /* 0x000000000000894d */ /* 0x000fea0003800000 */
.L_x_147:
[----:B------:R-:W-:Y:S05]  /*8cc0*/  BSYNC.RECONVERGENT B0 ;  /* 0x0000000000007941 */ /* 0x000fea0003800200 */
.L_x_144:
[----:B------:R-:W-:Y:S01]  /*8cd0*/  ULEA UR4, UR46, UR43, 0x3 ;  /* 0x0000002b2e047291 */ /* 0x000fe2000f8e18ff */
[----:B------:R-:W-:-:S04]  /*8ce0*/  DEPBAR.LE SB0, 0x0 ;  /* 0x000080000000791a */ /* 0x000fc80000000000 */
[----:B------:R-:W-:-:S04]  /*8cf0*/  UIADD3 UR4, UPT, UPT, UR4, 0x50, URZ ;  /* 0x0000005004047890 */ /* 0x000fc8000fffe0ff */
[----:B------:R-:W-:-:S09]  /*8d00*/  UPRMT UR4, UR47, 0x654, UR4 ;  /* 0x000006542f047896 */ /* 0x000fd20008000004 */
[----:B------:R-:W-:Y:S01]  /*8d10*/  SYNCS.ARRIVE.TRANS64.RED.A1T0 RZ, [UR4], RZ ;  /* 0x000000ffffff79a7 */ /* 0x000fe20008100404 */
[----:B------:R-:W-:Y:S05]  /*8d20*/  EXIT ;  /* 0x000000000000794d */ /* 0x000fea0003800000 */
.L_x_24:
[----:B--2---:R2:W3:Y:S02]  /*8d30*/  SYNCS.PHASECHK.TRANS64.TRYWAIT P0, [R0+URZ+0xf0], R2 ;  /* 0x0000f002000075a7 */ /* 0x0044e400080011ff */
[----:B---3--:R-:W-:Y:S05]  /*8d40*/  @!P0 NANOSLEEP.SYNCS 0x989680 ;  /* 0x009896800000895d */ /* 0x008fea0003900000 */
[----:B------:R-:W3:Y:S02]  /*8d50*/  @!P0 SYNCS.PHASECHK.TRANS64 P0, [R0+URZ+0xf0], R2 ;  /* 0x0000f002000085a7 */ /* 0x000ee400080010ff */
[----:B---3--:R-:W-:Y:S05]  /*8d60*/  @!P0 BRA `(.L_x_24) ;  /* 0xfffffffc00f08947 */ /* 0x008fea000383ffff */
[----:B------:R-:W-:Y:S05]  /*8d70*/  BRA `(.L_x_148) ;  /* 0xffffff8c00207947 */ /* 0x000fea000383ffff */
.L_x_27:
[----:B-1----:R-:W-:-:S07]  /*8d80*/  MOV R0, UR33 ;  /* 0x0000002100007c02 */ /* 0x002fce0008000f00 */
.L_x_149:
[----:B-1----:R1:W2:Y:S02]  /*8d90*/  SYNCS.PHASECHK.TRANS64.TRYWAIT P0, [R0+URZ+0x18], R3 ;  /* 0x00001803000075a7 */ /* 0x0022a400080011ff */
[----:B--2---:R-:W-:Y:S05]  /*8da0*/  @!P0 NANOSLEEP.SYNCS 0x989680 ;  /* 0x009896800000895d */ /* 0x004fea0003900000 */
[----:B------:R-:W2:Y:S02]  /*8db0*/  @!P0 SYNCS.PHASECHK.TRANS64 P0, [R0+URZ+0x18], R3 ;  /* 0x00001803000085a7 */ /* 0x000ea400080010ff */
[----:B--2---:R-:W-:Y:S05]  /*8dc0*/  @!P0 BRA `(.L_x_149) ;  /* 0xfffffffc00f08947 */ /* 0x004fea000383ffff */
[----:B------:R-:W-:Y:S05]  /*8dd0*/  BRA `(.L_x_26) ;  /* 0xffffff8c00787947 */ /* 0x000fea000383ffff */
.L_x_34:
[----:B-1----:R-:W-:-:S07]  /*8de0*/  MOV R0, UR17 ;  /* 0x0000001100007c02 */ /* 0x002fce0008000f00 */
.L_x_150:
[----:B-1----:R1:W2:Y:S02]  /*8df0*/  SYNCS.PHASECHK.TRANS64.TRYWAIT P0, [R0+URZ+0x18], R3 ;  /* 0x00001803000075a7 */ /* 0x0022a400080011ff */
[----:B--2---:R-:W-:Y:S05]  /*8e00*/  @!P0 NANOSLEEP.SYNCS 0x989680 ;  /* 0x009896800000895d */ /* 0x004fea0003900000 */
[----:B------:R-:W2:Y:S02]  /*8e10*/  @!P0 SYNCS.PHASECHK.TRANS64 P0, [R0+URZ+0x18], R3 ;  /* 0x00001803000085a7 */ /* 0x000ea400080010ff */
[----:B--2---:R-:W-:Y:S05]  /*8e20*/  @!P0 BRA `(.L_x_150) ;  /* 0xfffffffc00f08947 */ /* 0x004fea000383ffff */
[----:B------:R-:W-:Y:S05]  /*8e30*/  BRA `(.L_x_33) ;  /* 0xffffff9000387947 */ /* 0x000fea000383ffff */
.L_x_39:
[----:B-1----:R1:W2:Y:S02]  /*8e40*/  SYNCS.PHASECHK.TRANS64.TRYWAIT P0, [R3+URZ+0x80], R0 ;  /* 0x00008000030075a7 */ /* 0x0022a400080011ff */
[----:B--2---:R-:W-:Y:S05]  /*8e50*/  @!P0 NANOSLEEP.SYNCS 0x989680 ;  /* 0x009896800000895d */ /* 0x004fea0003900000 */
[----:B------:R-:W2:Y:S02]  /*8e60*/  @!P0 SYNCS.PHASECHK.TRANS64 P0, [R3+URZ+0x80], R0 ;  /* 0x00008000030085a7 */ /* 0x000ea400080010ff */
[----:B--2---:R-:W-:Y:S05]  /*8e70*/  @!P0 BRA `(.L_x_39) ;  /* 0xfffffffc00f08947 */ /* 0x004fea000383ffff */
[----:B------:R-:W-:Y:S05]  /*8e80*/  BRA `(.L_x_151) ;  /* 0xffffff9000e07947 */ /* 0x000fea000383ffff */
.L_x_43:
[----:B------:R-:W-:-:S07]  /*8e90*/  MOV R0, UR4 ;  /* 0x0000000400007c02 */ /* 0x000fce0008000f00 */
.L_x_152:
[----:B-1----:R1:W2:Y:S02]  /*8ea0*/  SYNCS.PHASECHK.TRANS64.TRYWAIT P0, [R0+URZ], R2 ;  /* 0x00000002000075a7 */ /* 0x0022a400080011ff */
[----:B--2---:R-:W-:Y:S05]  /*8eb0*/  @!P0 NANOSLEEP.SYNCS 0x989680 ;  /* 0x009896800000895d */ /* 0x004fea0003900000 */
[----:B------:R-:W2:Y:S02]  /*8ec0*/  @!P0 SYNCS.PHASECHK.TRANS64 P0, [R0+URZ], R2 ;  /* 0x00000002000085a7 */ /* 0x000ea400080010ff */
[----:B--2---:R-:W-:Y:S05]  /*8ed0*/  @!P0 BRA `(.L_x_152) ;  /* 0xfffffffc00f08947 */ /* 0x004fea000383ffff */
[----:B------:R-:W-:Y:S05]  /*8ee0*/  BRA `(.L_x_153) ;  /* 0xffffff9800887947 */ /* 0x000fea000383ffff */
.L_x_44:
[----:B------:R-:W-:-:S07]  /*8ef0*/  MOV R0, UR5 ;  /* 0x0000000500007c02 */ /* 0x000fce0008000f00 */
.L_x_154:
[----:B-1----:R1:W2:Y:S02]  /*8f00*/  SYNCS.PHASECHK.TRANS64.TRYWAIT P0, [R0+URZ], R2 ;  /* 0x00000002000075a7 */ /* 0x0022a400080011ff */
[----:B--2---:R-:W-:Y:S05]  /*8f10*/  @!P0 NANOSLEEP.SYNCS 0x989680 ;  /* 0x009896800000895d */ /* 0x004fea0003900000 */
[----:B------:R-:W2:Y:S02]  /*8f20*/  @!P0 SYNCS.PHASECHK.TRANS64 P0, [R0+URZ], R2 ;  /* 0x00000002000085a7 */ /* 0x000ea400080010ff */
[----:B--2---:R-:W-:Y:S05]  /*8f30*/  @!P0 BRA `(.L_x_154) ;  /* 0xfffffffc00f08947 */ /* 0x004fea000383ffff */
[----:B------:R-:W-:Y:S05]  /*8f40*/  BRA `(.L_x_155) ;  /* 0xffffff9800947947 */ /* 0x000fea000383ffff */
.L_x_47:
[----:B-1----:R1:W2:Y:S02]  /*8f50*/  SYNCS.PHASECHK.TRANS64.TRYWAIT P0, [R2+URZ+0xe0], R4 ;  /* 0x0000e004020075a7 */ /* 0x0022a400080011ff */
[----:B--2---:R-:W-:Y:S05]  /*8f60*/  @!P0 NANOSLEEP.SYNCS 0x989680 ;  /* 0x009896800000895d */ /* 0x004fea0003900000 */
[----:B------:R-:W2:Y:S02]  /*8f70*/  @!P0 SYNCS.PHASECHK.TRANS64 P0, [R2+URZ+0xe0], R4 ;  /* 0x0000e004020085a7 */ /* 0x000ea400080010ff */
[----:B--2---:R-:W-:Y:S05]  /*8f80*/  @!P0 BRA `(.L_x_47) ;  /* 0xfffffffc00f08947 */ /* 0x004fea000383ffff */
[----:B------:R-:W-:Y:S05]  /*8f90*/  BRA `(.L_x_156) ;  /* 0xffffff9800f07947 */ /* 0x000fea000383ffff */
.L_x_48:
[----:B------:R-:W-:-:S07]  /*8fa0*/  MOV R2, UR4 ;  /* 0x0000000400027c02 */ /* 0x000fce0008000f00 */
.L_x_157:
[----:B-1----:R1:W2:Y:S02]  /*8fb0*/  SYNCS.PHASECHK.TRANS64.TRYWAIT P0, [R2+URZ+0x90], R5 ;  /* 0x00009005020075a7 */ /* 0x0022a400080011ff */
[----:B--2---:R-:W-:Y:S05]  /*8fc0*/  @!P0 NANOSLEEP.SYNCS 0x989680 ;  /* 0x009896800000895d */ /* 0x004fea0003900000 */
[----:B------:R-:W2:Y:S02]  /*8fd0*/  @!P0 SYNCS.PHASECHK.TRANS64 P0, [R2+URZ+0x90], R5 ;  /* 0x00009005020085a7 */ /* 0x000ea400080010ff */
[----:B--2---:R-:W-:Y:S05]  /*8fe0*/  @!P0 BRA `(.L_x_157) ;  /* 0xfffffffc00f08947 */ /* 0x004fea000383ffff */
[----:B------:R-:W-:Y:S05]  /*8ff0*/  BRA `(.L_x_158) ;  /* 0xffffff9c00007947 */ /* 0x000fea000383ffff */
.L_x_49:
[----:B-1----:R1:W2:Y:S02]  /*9000*/  SYNCS.PHASECHK.TRANS64.TRYWAIT P1, [R2+URZ+0x80], R4 ;  /* 0x00008004020075a7 */ /* 0x0022a400080211ff */
[----:B--2---:R-:W-:Y:S05]  /*9010*/  @!P1 NANOSLEEP.SYNCS 0x989680 ;  /* 0x009896800000995d */ /* 0x004fea0003900000 */
[----:B------:R-:W2:Y:S02]  /*9020*/  @!P1 SYNCS.PHASECHK.TRANS64 P1, [R2+URZ+0x80], R4 ;  /* 0x00008004020095a7 */ /* 0x000ea400080210ff */
[----:B--2---:R-:W-:Y:S05]  /*9030*/  @!P1 BRA `(.L_x_49) ;  /* 0xfffffffc00f09947 */ /* 0x004fea000383ffff */
[----:B------:R-:W-:Y:S05]  /*9040*/  BRA `(.L_x_159) ;  /* 0xffffff9c00307947 */ /* 0x000fea000383ffff */
.L_x_52:
[----:B------:R-:W-:-:S07]  /*9050*/  MOV R0, UR4 ;  /* 0x0000000400007c02 */ /* 0x000fce0008000f00 */
.L_x_160:
[----:B-1----:R1:W2:Y:S02]  /*9060*/  SYNCS.PHASECHK.TRANS64.TRYWAIT P0, [R0+URZ+0x90], R2 ;  /* 0x00009002000075a7 */ /* 0x0022a400080011ff */
[----:B--2---:R-:W-:Y:S05]  /*9070*/  @!P0 NANOSLEEP.SYNCS 0x989680 ;  /* 0x009896800000895d */ /* 0x004fea0003900000 */
[----:B------:R-:W2:Y:S02]  /*9080*/  @!P0 SYNCS.PHASECHK.TRANS64 P0, [R0+URZ+0x90], R2 ;  /* 0x00009002000085a7 */ /* 0x000ea400080010ff */
[----:B--2---:R-:W-:Y:S05]  /*9090*/  @!P0 BRA `(.L_x_160) ;  /* 0xfffffffc00f08947 */ /* 0x004fea000383ffff */
[----:B------:R-:W-:Y:S05]  /*90a0*/  BRA `(.L_x_51) ;  /* 0xffffff9c00847947 */ /* 0x000fea000383ffff */
.L_x_61:
[----:B-1----:R-:W-:-:S04]  /*90b0*/  MOV R5, UR5 ;  /* 0x0000000500057c02 */ /* 0x002fc80008000f00 */
[----:B------:R1:W2:Y:S03]  /*90c0*/  SYNCS.PHASECHK.TRANS64.TRYWAIT P0, [R5+URZ+0x8], R6 ;  /* 0x00000806050075a7 */ /* 0x0002a600080011ff */
[----:B--2---:R-:W-:Y:S05]  /*90d0*/  @!P0 NANOSLEEP.SYNCS 0x989680 ;  /* 0x009896800000895d */ /* 0x004fea0003900000 */
[----:B------:R-:W2:Y:S02]  /*90e0*/  @!P0 SYNCS.PHASECHK.TRANS64 P0, [R5+URZ+0x8], R6 ;  /* 0x00000806050085a7 */ /* 0x000ea400080010ff */
[----:B--2---:R-:W-:Y:S05]  /*90f0*/  @!P0 BRA `(.L_x_61) ;  /* 0xfffffffc00ec8947 */ /* 0x004fea000383ffff */
[----:B------:R-:W-:Y:S05]  /*9100*/  BRA `(.L_x_60) ;  /* 0xffffffa000387947 */ /* 0x000fea000383ffff */
.L_x_63:
[----:B------:R-:W-:Y:S01]  /*9110*/  BSSY B0, `(.L_x_161) ;  /* 0x0000006000007945 */ /* 0x000fe20003800000 */
[----:B------:R-:W-:-:S07]  /*9120*/  MOV R15, 0xffffffff ;  /* 0xffffffff000f7802 */ /* 0x000fce0000000f00 */
[----:B-1---5:R-:W-:Y:S05]  /*9130*/  WARPSYNC.COLLECTIVE R15, `(.L_x_162) ;  /* 0x000000000f0c7348 */ /* 0x022fea0003c00000 */
[----:B------:R-:W-:Y:S02]  /*9140*/  ELECT P6, UR79, PT ;  /* 0x00000000004f782f */ /* 0x000fe400038c0000 */
[----:B------:R-:W-:Y:S01]  /*9150*/  MOV R14, UR79 ;  /* 0x0000004f000e7c02 */ /* 0x000fe20008000f00 */
[----:B-1---5:R-:W-:Y:S10]  /*9160*/  ENDCOLLECTIVE ;  /* 0x000000000000791b */ /* 0x022ff40003800000 */
.L_x_162:
[----:B------:R-:W-:Y:S05]  /*9170*/  BSYNC B0 ;  /* 0x0000000000007941 */ /* 0x000fea0003800000 */
.L_x_161:
[----:B------:R-:W-:Y:S05]  /*9180*/  BRA `(.L_x_163) ;  /* 0xffffffa000687947 */ /* 0x000fea000383ffff */
.L_x_65:
[----:B-1----:R-:W-:-:S04]  /*9190*/  MOV R0, UR5 ;  /* 0x0000000500007c02 */ /* 0x002fc80008000f00 */
[----:B------:R1:W2:Y:S03]  /*91a0*/  SYNCS.PHASECHK.TRANS64.TRYWAIT P0, [R0+URZ+0x8], R4 ;  /* 0x00000804000075a7 */ /* 0x0002a600080011ff */
[----:B--2---:R-:W-:Y:S05]  /*91b0*/  @!P0 NANOSLEEP.SYNCS 0x989680 ;  /* 0x009896800000895d */ /* 0x004fea0003900000 */
[----:B------:R-:W2:Y:S02]  /*91c0*/  @!P0 SYNCS.PHASECHK.TRANS64 P0, [R0+URZ+0x8], R4 ;  /* 0x00000804000085a7 */ /* 0x000ea400080010ff */
[----:B--2---:R-:W-:Y:S05]  /*91d0*/  @!P0 BRA `(.L_x_65) ;  /* 0xfffffffc00ec8947 */ /* 0x004fea000383ffff */
[----:B------:R-:W-:Y:S05]  /*91e0*/  BRA `(.L_x_64) ;  /* 0xffffffa0006c7947 */ /* 0x000fea000383ffff */
.L_x_66:
[----:B-1----:R1:W2:Y:S02]  /*91f0*/  SYNCS.PHASECHK.TRANS64.TRYWAIT P0, [R0+URZ+0x80], R4 ;  /* 0x00008004000075a7 */ /* 0x0022a400080011ff */
[----:B--2---:R-:W-:Y:S05]  /*9200*/  @!P0 NANOSLEEP.SYNCS 0x989680 ;  /* 0x009896800000895d */ /* 0x004fea0003900000 */
[----:B------:R-:W2:Y:S02]  /*9210*/  @!P0 SYNCS.PHASECHK.TRANS64 P0, [R0+URZ+0x80], R4 ;  /* 0x00008004000085a7 */ /* 0x000ea400080010ff */
[----:B--2---:R-:W-:Y:S05]  /*9220*/  @!P0 BRA `(.L_x_66) ;  /* 0xfffffffc00f08947 */ /* 0x004fea000383ffff */
[----:B------:R-:W-:Y:S05]  /*9230*/  BRA `(.L_x_164) ;  /* 0xffffffa400587947 */ /* 0x000fea000383ffff */
.L_x_68:
[----:B------:R-:W-:-:S07]  /*9240*/  MOV R0, UR31 ;  /* 0x0000001f00007c02 */ /* 0x000fce0008000f00 */
.L_x_165:
[----:B-1----:R1:W2:Y:S02]  /*9250*/  SYNCS.PHASECHK.TRANS64.TRYWAIT P0, [R0+URZ+0xc0], R4 ;  /* 0x0000c004000075a7 */ /* 0x0022a400080011ff */
[----:B--2---:R-:W-:Y:S05]  /*9260*/  @!P0 NANOSLEEP.SYNCS 0x989680 ;  /* 0x009896800000895d */ /* 0x004fea0003900000 */
[----:B------:R-:W2:Y:S02]  /*9270*/  @!P0 SYNCS.PHASECHK.TRANS64 P0, [R0+URZ+0xc0], R4 ;  /* 0x0000c004000085a7 */ /* 0x000ea400080010ff */
[----:B--2---:R-:W-:Y:S05]  /*9280*/  @!P0 BRA `(.L_x_165) ;  /* 0xfffffffc00f08947 */ /* 0x004fea000383ffff */
[----:B------:R-:W-:Y:S05]  /*9290*/  BRA `(.L_x_166) ;  /* 0xffffffa400a47947 */ /* 0x000fea000383ffff */
.L_x_71:
[----:B------:R-:W-:Y:S07]  /*92a0*/  MOV R0, UR5 ;  /* 0x0000000500007c02 */ /* 0x000fee0008000f00 */
.L_x_167:
[----:B-1----:R1:W2:Y:S02]  /*92b0*/  SYNCS.PHASECHK.TRANS64.TRYWAIT P0, [R0+URZ], R4 ;  /* 0x00000004000075a7 */ /* 0x0022a400080011ff */
[----:B--2---:R-:W-:Y:S05]  /*92c0*/  @!P0 NANOSLEEP.SYNCS 0x989680 ;  /* 0x009896800000895d */ /* 0x004fea0003900000 */
[----:B------:R-:W2:Y:S02]  /*92d0*/  @!P0 SYNCS.PHASECHK.TRANS64 P0, [R0+URZ], R4 ;  /* 0x00000004000085a7 */ /* 0x000ea400080010ff */
[----:B--2---:R-:W-:Y:S05]  /*92e0*/  @!P0 BRA `(.L_x_167) ;  /* 0xfffffffc00f08947 */ /* 0x004fea000383ffff */
[----:B------:R-:W-:Y:S05]  /*92f0*/  BRA `(.L_x_70) ;  /* 0xffffffa400b87947 */ /* 0x000fea000383ffff */
.L_x_75:
[----:B-1----:R-:W-:-:S07]  /*9300*/  MOV R0, UR4 ;  /* 0x0000000400007c02 */ /* 0x002fce0008000f00 */
.L_x_168:
[----:B-1----:R1:W2:Y:S02]  /*9310*/  SYNCS.PHASECHK.TRANS64.TRYWAIT P0, [R0+URZ], R2 ;  /* 0x00000002000075a7 */ /* 0x0022a400080011ff */
[----:B--2---:R-:W-:Y:S05]  /*9320*/  @!P0 NANOSLEEP.SYNCS 0x989680 ;  /* 0x009896800000895d */ /* 0x004fea0003900000 */
[----:B------:R-:W2:Y:S02]  /*9330*/  @!P0 SYNCS.PHASECHK.TRANS64 P0, [R0+URZ], R2 ;  /* 0x00000002000085a7 */ /* 0x000ea400080010ff */
[----:B--2---:R-:W-:Y:S05]  /*9340*/  @!P0 BRA `(.L_x_168) ;  /* 0xfffffffc00f08947 */ /* 0x004fea000383ffff */
[----:B------:R-:W-:Y:S05]  /*9350*/  BRA `(.L_x_169) ;  /* 0xffffffa800ac7947 */ /* 0x000fea000383ffff */
.L_x_76:
[----:B------:R-:W-:-:S07]  /*9360*/  MOV R0, UR5 ;  /* 0x0000000500007c02 */ /* 0x000fce0008000f00 */
.L_x_170:
[----:B-1----:R1:W2:Y:S02]  /*9370*/  SYNCS.PHASECHK.TRANS64.TRYWAIT P0, [R0+URZ], R3 ;  /* 0x00000003000075a7 */ /* 0x0022a400080011ff */
[----:B--2---:R-:W-:Y:S05]  /*9380*/  @!P0 NANOSLEEP.SYNCS 0x989680 ;  /* 0x009896800000895d */ /* 0x004fea0003900000 */
[----:B------:R-:W2:Y:S02]  /*9390*/  @!P0 SYNCS.PHASECHK.TRANS64 P0, [R0+URZ], R3 ;  /* 0x00000003000085a7 */ /* 0x000ea400080010ff */
[----:B--2---:R-:W-:Y:S05]  /*93a0*/  @!P0 BRA `(.L_x_170) ;  /* 0xfffffffc00f08947 */ /* 0x004fea000383ffff */
[----:B------:R-:W-:Y:S05]  /*93b0*/  BRA `(.L_x_171) ;  /* 0xffffffa800b87947 */ /* 0x000fea000383ffff */
.L_x_77:
[----:B------:R-:W-:-:S07]  /*93c0*/  MOV R0, UR5 ;  /* 0x0000000500007c02 */ /* 0x000fce0008000f00 */
.L_x_172:
[----:B-1----:R1:W2:Y:S02]  /*93d0*/  SYNCS.PHASECHK.TRANS64.TRYWAIT P0, [R0+URZ], R3 ;  /* 0x00000003000075a7 */ /* 0x0022a400080011ff */
[----:B--2---:R-:W-:Y:S05]  /*93e0*/  @!P0 NANOSLEEP.SYNCS 0x989680 ;  /* 0x009896800000895d */ /* 0x004fea0003900000 */
[----:B------:R-:W2:Y:S02]  /*93f0*/  @!P0 SYNCS.PHASECHK.TRANS64 P0, [R0+URZ], R3 ;  /* 0x00000003000085a7 */ /* 0x000ea400080010ff */
[----:B--2---:R-:W-:Y:S05]  /*9400*/  @!P0 BRA `(.L_x_172) ;  /* 0xfffffffc00f08947 */ /* 0x004fea000383ffff */
[----:B------:R-:W-:Y:S05]  /*9410*/  BRA `(.L_x_173) ;  /* 0xffffffa800c47947 */ /* 0x000fea000383ffff */
.L_x_80:
[----:B------:R-:W-:-:S07]  /*9420*/  MOV R0, UR26 ;  /* 0x0000001a00007c02 */ /* 0x000fce0008000f00 */
.L_x_174:
[----:B-1----:R1:W2:Y:S02]  /*9430*/  SYNCS.PHASECHK.TRANS64.TRYWAIT P1, [R0+URZ+0x100], R2 ;  /* 0x00010002000075a7 */ /* 0x0022a400080211ff */
[----:B--2---:R-:W-:Y:S05]  /*9440*/  @!P1 NANOSLEEP.SYNCS 0x989680 ;  /* 0x009896800000995d */ /* 0x004fea0003900000 */
[----:B------:R-:W2:Y:S02]  /*9450*/  @!P1 SYNCS.PHASECHK.TRANS64 P1, [R0+URZ+0x100], R2 ;  /* 0x00010002000095a7 */ /* 0x000ea400080210ff */
[----:B--2---:R-:W-:Y:S05]  /*9460*/  @!P1 BRA `(.L_x_174) ;  /* 0xfffffffc00f09947 */ /* 0x004fea000383ffff */
[----:B------:R-:W-:Y:S05]  /*9470*/  BRA `(.L_x_175) ;  /* 0xffffffac00107947 */ /* 0x000fea000383ffff */
.L_x_85:
[----:B--2---:R2:W3:Y:S02]  /*9480*/  SYNCS.PHASECHK.TRANS64.TRYWAIT P0, [R12+URZ+0x80], R0 ;  /* 0x000080000c0075a7 */ /* 0x0044e400080011ff */
[----:B---3--:R-:W-:Y:S05]  /*9490*/  @!P0 NANOSLEEP.SYNCS 0x989680 ;  /* 0x009896800000895d */ /* 0x008fea0003900000 */
[----:B------:R-:W3:Y:S02]  /*94a0*/  @!P0 SYNCS.PHASECHK.TRANS64 P0, [R12+URZ+0x80], R0 ;  /* 0x000080000c0085a7 */ /* 0x000ee400080010ff */
[----:B---3--:R-:W-:Y:S05]  /*94b0*/  @!P0 BRA `(.L_x_85) ;  /* 0xfffffffc00f08947 */ /* 0x008fea000383ffff */
[----:B------:R-:W-:Y:S05]  /*94c0*/  BRA `(.L_x_176) ;  /* 0xffffffb000387947 */ /* 0x000fea000383ffff */
.L_x_88:
[----:B-1----:R-:W-:Y:S07]  /*94d0*/  MOV R0, UR21 ;  /* 0x0000001500007c02 */ /* 0x002fee0008000f00 */
.L_x_177:
[----:B-1----:R1:W2:Y:S02]  /*94e0*/  SYNCS.PHASECHK.TRANS64.TRYWAIT P2, [R0+URZ+0x78], R6 ;  /* 0x00007806000075a7 */ /* 0x0022a400080411ff */
[----:B--2---:R-:W-:Y:S05]  /*94f0*/  @!P2 NANOSLEEP.SYNCS 0x989680 ;  /* 0x009896800000a95d */ /* 0x004fea0003900000 */
[----:B------:R-:W2:Y:S02]  /*9500*/  @!P2 SYNCS.PHASECHK.TRANS64 P2, [R0+URZ+0x78], R6 ;  /* 0x000078060000a5a7 */ /* 0x000ea400080410ff */
[----:B--2---:R-:W-:Y:S05]  /*9510*/  @!P2 BRA `(.L_x_177) ;  /* 0xfffffffc00f0a947 */ /* 0x004fea000383ffff */
[----:B------:R-:W-:Y:S05]  /*9520*/  BRA `(.L_x_87) ;  /* 0xffffffb400a07947 */ /* 0x000fea000383ffff */
.L_x_91:
[----:B------:R-:W-:Y:S07]  /*9530*/  MOV R0, UR21 ;  /* 0x0000001500007c02 */ /* 0x000fee0008000f00 */
.L_x_178:
[----:B-1----:R1:W2:Y:S02]  /*9540*/  SYNCS.PHASECHK.TRANS64.TRYWAIT P0, [R0+URZ+0x50], R9 ;  /* 0x00005009000075a7 */ /* 0x0022a400080011ff */
[----:B--2---:R-:W-:Y:S05]  /*9550*/  @!P0 NANOSLEEP.SYNCS 0x989680 ;  /* 0x009896800000895d */ /* 0x004fea0003900000 */
[----:B------:R-:W2:Y:S02]  /*9560*/  @!P0 SYNCS.PHASECHK.TRANS64 P0, [R0+URZ+0x50], R9 ;  /* 0x00005009000085a7 */ /* 0x000ea400080010ff */
[----:B--2---:R-:W-:Y:S05]  /*9570*/  @!P0 BRA `(.L_x_178) ;  /* 0xfffffffc00f08947 */ /* 0x004fea000383ffff */
[----:B------:R-:W-:Y:S05]  /*9580*/  BRA `(.L_x_179) ;  /* 0xffffffb400fc7947 */ /* 0x000fea000383ffff */
.L_x_92:
[----:B------:R-:W-:Y:S07]  /*9590*/  MOV R0, UR21 ;  /* 0x0000001500007c02 */ /* 0x000fee0008000f00 */
.L_x_180:
[----:B-1----:R1:W2:Y:S02]  /*95a0*/  SYNCS.PHASECHK.TRANS64.TRYWAIT P0, [R0+URZ+0x58], R9 ;  /* 0x00005809000075a7 */ /* 0x0022a400080011ff */
[----:B--2---:R-:W-:Y:S05]  /*95b0*/  @!P0 NANOSLEEP.SYNCS 0x989680 ;  /* 0x009896800000895d */ /* 0x004fea0003900000 */
[----:B------:R-:W2:Y:S02]  /*95c0*/  @!P0 SYNCS.PHASECHK.TRANS64 P0, [R0+URZ+0x58], R9 ;  /* 0x00005809000085a7 */ /* 0x000ea400080010ff */
[----:B--2---:R-:W-:Y:S05]  /*95d0*/  @!P0 BRA `(.L_x_180) ;  /* 0xfffffffc00f08947 */ /* 0x004fea000383ffff */
[----:B------:R-:W-:Y:S05]  /*95e0*/  BRA `(.L_x_181) ;  /* 0xffffffb800587947 */ /* 0x000fea000383ffff */
.L_x_93:
[----:B------:R-:W-:Y:S07]  /*95f0*/  MOV R0, UR21 ;  /* 0x0000001500007c02 */ /* 0x000fee0008000f00 */
.L_x_182:
[----:B-1----:R1:W2:Y:S02]  /*9600*/  SYNCS.PHASECHK.TRANS64.TRYWAIT P0, [R0+URZ+0x60], R9 ;  /* 0x00006009000075a7 */ /* 0x0022a400080011ff */
[----:B--2---:R-:W-:Y:S05]  /*9610*/  @!P0 NANOSLEEP.SYNCS 0x989680 ;  /* 0x009896800000895d */ /* 0x004fea0003900000 */
[----:B------:R-:W2:Y:S02]  /*9620*/  @!P0 SYNCS.PHASECHK.TRANS64 P0, [R0+URZ+0x60], R9 ;  /* 0x00006009000085a7 */ /* 0x000ea400080010ff */
[----:B--2---:R-:W-:Y:S05]  /*9630*/  @!P0 BRA `(.L_x_182) ;  /* 0xfffffffc00f08947 */ /* 0x004fea000383ffff */
[----:B------:R-:W-:Y:S05]  /*9640*/  BRA `(.L_x_183) ;  /* 0xffffffb800b47947 */ /* 0x000fea000383ffff */
.L_x_94:
[----:B------:R-:W-:Y:S07]  /*9650*/  MOV R0, UR21 ;  /* 0x0000001500007c02 */ /* 0x000fee0008000f00 */
.L_x_184:
[----:B-1----:R1:W2:Y:S02]  /*9660*/  SYNCS.PHASECHK.TRANS64.TRYWAIT P0, [R0+URZ+0x68], R9 ;  /* 0x00006809000075a7 */ /* 0x0022a400080011ff */
[----:B--2---:R-:W-:Y:S05]  /*9670*/  @!P0 NANOSLEEP.SYNCS 0x989680 ;  /* 0x009896800000895d */ /* 0x004fea0003900000 */
[----:B------:R-:W2:Y:S02]  /*9680*/  @!P0 SYNCS.PHASECHK.TRANS64 P0, [R0+URZ+0x68], R9 ;  /* 0x00006809000085a7 */ /* 0x000ea400080010ff */
[----:B--2---:R-:W-:Y:S05]  /*9690*/  @!P0 BRA `(.L_x_184) ;  /* 0xfffffffc00f08947 */ /* 0x004fea000383ffff */
[----:B------:R-:W-:Y:S05]  /*96a0*/  BRA `(.L_x_185) ;  /* 0xffffffbc00107947 */ /* 0x000fea000383ffff */
.L_x_96:
[----:B------:R-:W-:-:S07]  /*96b0*/  MOV R0, UR21 ;  /* 0x0000001500007c02 */ /* 0x000fce0008000f00 */
.L_x_186:
[----:B-1----:R1:W3:Y:S02]  /*96c0*/  SYNCS.PHASECHK.TRANS64.TRYWAIT P0, [R0+URZ+0x50], R2 ;  /* 0x00005002000075a7 */ /* 0x0022e400080011ff */
[----:B---3--:R-:W-:Y:S05]  /*96d0*/  @!P0 NANOSLEEP.SYNCS 0x989680 ;  /* 0x009896800000895d */ /* 0x008fea0003900000 */
[----:B------:R-:W3:Y:S02]  /*96e0*/  @!P0 SYNCS.PHASECHK.TRANS64 P0, [R0+URZ+0x50], R2 ;  /* 0x00005002000085a7 */ /* 0x000ee400080010ff */
[----:B---3--:R-:W-:Y:S05]  /*96f0*/  @!P0 BRA `(.L_x_186) ;  /* 0xfffffffc00f08947 */ /* 0x008fea000383ffff */
[----:B------:R-:W-:Y:S05]  /*9700*/  BRA `(.L_x_187) ;  /* 0xffffffbc009c7947 */ /* 0x000fea000383ffff */
.L_x_97:
[----:B-1----:R-:W-:-:S07]  /*9710*/  MOV R0, UR21 ;  /* 0x0000001500007c02 */ /* 0x002fce0008000f00 */
.L_x_188:
[----:B-1----:R1:W3:Y:S02]  /*9720*/  SYNCS.PHASECHK.TRANS64.TRYWAIT P0, [R0+URZ+0x58], R2 ;  /* 0x00005802000075a7 */ /* 0x0022e400080011ff */
[----:B---3--:R-:W-:Y:S05]  /*9730*/  @!P0 NANOSLEEP.SYNCS 0x989680 ;  /* 0x009896800000895d */ /* 0x008fea0003900000 */
[----:B------:R-:W3:Y:S02]  /*9740*/  @!P0 SYNCS.PHASECHK.TRANS64 P0, [R0+URZ+0x58], R2 ;  /* 0x00005802000085a7 */ /* 0x000ee400080010ff */
[----:B---3--:R-:W-:Y:S05]  /*9750*/  @!P0 BRA `(.L_x_188) ;  /* 0xfffffffc00f08947 */ /* 0x008fea000383ffff */
[----:B------:R-:W-:Y:S05]  /*9760*/  BRA `(.L_x_189) ;  /* 0xffffffbc008c7947 */ /* 0x000fea000383ffff */
.L_x_98:
[----:B-1----:R-:W-:-:S07]  /*9770*/  MOV R0, UR21 ;  /* 0x0000001500007c02 */ /* 0x002fce0008000f00 */
.L_x_190:
[----:B-1----:R1:W3:Y:S02]  /*9780*/  SYNCS.PHASECHK.TRANS64.TRYWAIT P0, [R0+URZ+0x60], R2 ;  /* 0x00006002000075a7 */ /* 0x0022e400080011ff */
[----:B---3--:R-:W-:Y:S05]  /*9790*/  @!P0 NANOSLEEP.SYNCS 0x989680 ;  /* 0x009896800000895d */ /* 0x008fea0003900000 */
[----:B------:R-:W3:Y:S02]  /*97a0*/  @!P0 SYNCS.PHASECHK.TRANS64 P0, [R0+URZ+0x60], R2 ;  /* 0x00006002000085a7 */ /* 0x000ee400080010ff */
[----:B---3--:R-:W-:Y:S05]  /*97b0*/  @!P0 BRA `(.L_x_190) ;  /* 0xfffffffc00f08947 */ /* 0x008fea000383ffff */
[----:B------:R-:W-:Y:S05]  /*97c0*/  BRA `(.L_x_191) ;  /* 0xffffffbc007c7947 */ /* 0x000fea000383ffff */
.L_x_100:
[----:B-1----:R1:W2:Y:S02]  /*97d0*/  SYNCS.PHASECHK.TRANS64.TRYWAIT P0, [R3+URZ+0x80], R0 ;  /* 0x00008000030075a7 */ /* 0x0022a400080011ff */
[----:B--2---:R-:W-:Y:S05]  /*97e0*/  @!P0 NANOSLEEP.SYNCS 0x989680 ;  /* 0x009896800000895d */ /* 0x004fea0003900000 */
[----:B------:R-:W2:Y:S02]  /*97f0*/  @!P0 SYNCS.PHASECHK.TRANS64 P0, [R3+URZ+0x80], R0 ;  /* 0x00008000030085a7 */ /* 0x000ea400080010ff */
[----:B--2---:R-:W-:Y:S05]  /*9800*/  @!P0 BRA `(.L_x_100) ;  /* 0xfffffffc00f08947 */ /* 0x004fea000383ffff */
[----:B------:R-:W-:Y:S05]  /*9810*/  BRA `(.L_x_192) ;  /* 0xffffffc000487947 */ /* 0x000fea000383ffff */
.L_x_111:
[----:B-1----:R-:W-:Y:S04]  /*9820*/  MOV R2, UR43 ;  /* 0x0000002b00027c02 */ /* 0x002fe80008000f00 */
[----:B------:R1:W2:Y:S03]  /*9830*/  SYNCS.PHASECHK.TRANS64.TRYWAIT P1, [R2+URZ+0x30], R3 ;  /* 0x00003003020075a7 */ /* 0x0002a600080211ff */
[----:B--2---:R-:W-:Y:S05]  /*9840*/  @!P1 NANOSLEEP.SYNCS 0x989680 ;  /* 0x009896800000995d */ /* 0x004fea0003900000 */
[----:B------:R-:W2:Y:S02]  /*9850*/  @!P1 SYNCS.PHASECHK.TRANS64 P1, [R2+URZ+0x30], R3 ;  /* 0x00003003020095a7 */ /* 0x000ea400080210ff */
[----:B--2---:R-:W-:Y:S05]  /*9860*/  @!P1 BRA `(.L_x_111) ;  /* 0xfffffffc00ec9947 */ /* 0x004fea000383ffff */
[----:B------:R-:W-:Y:S05]  /*9870*/  BRA `(.L_x_110) ;  /* 0xffffffcc00b47947 */ /* 0x000fea000383ffff */
.L_x_113:
[----:B-1----:R1:W4:Y:S02]  /*9880*/  SYNCS.PHASECHK.TRANS64.TRYWAIT P0, [R53+URZ+0xa0], R0 ;  /* 0x0000a000350075a7 */ /* 0x00232400080011ff */
[----:B----4-:R-:W-:Y:S05]  /*9890*/  @!P0 NANOSLEEP.SYNCS 0x989680 ;  /* 0x009896800000895d */ /* 0x010fea0003900000 */
[----:B------:R-:W4:Y:S02]  /*98a0*/  @!P0 SYNCS.PHASECHK.TRANS64 P0, [R53+URZ+0xa0], R0 ;  /* 0x0000a000350085a7 */ /* 0x000f2400080010ff */
[----:B----4-:R-:W-:Y:S05]  /*98b0*/  @!P0 BRA `(.L_x_113) ;  /* 0xfffffffc00f08947 */ /* 0x010fea000383ffff */
[----:B------:R-:W-:Y:S05]  /*98c0*/  BRA `(.L_x_112) ;  /* 0xffffffcc00d47947 */ /* 0x000fea000383ffff */
.L_x_122:
[----:B--2---:R2:W3:Y:S02]  /*98d0*/  SYNCS.PHASECHK.TRANS64.TRYWAIT P0, [R2+URZ+0x30], R0 ;  /* 0x00003000020075a7 */ /* 0x0044e400080011ff */
[----:B---3--:R-:W-:Y:S05]  /*98e0*/  @!P0 NANOSLEEP.SYNCS 0x989680 ;  /* 0x009896800000895d */ /* 0x008fea0003900000 */
[----:B------:R-:W3:Y:S02]  /*98f0*/  @!P0 SYNCS.PHASECHK.TRANS64 P0, [R2+URZ+0x30], R0 ;  /* 0x00003000020085a7 */ /* 0x000ee400080010ff */
[----:B---3--:R-:W-:Y:S05]  /*9900*/  @!P0 BRA `(.L_x_122) ;  /* 0xfffffffc00f08947 */ /* 0x008fea000383ffff */
[----:B------:R-:W-:Y:S05]  /*9910*/  BRA `(.L_x_121) ;  /* 0xffffffd400e47947 */ /* 0x000fea000383ffff */
.L_x_130:
[----:B--2---:R2:W3:Y:S02]  /*9920*/  SYNCS.PHASECHK.TRANS64.TRYWAIT P0, [R2+URZ+0x30], R4 ;  /* 0x00003004020075a7 */ /* 0x0044e400080011ff */
[----:B---3--:R-:W-:Y:S05]  /*9930*/  @!P0 NANOSLEEP.SYNCS 0x989680 ;  /* 0x009896800000895d */ /* 0x008fea0003900000 */
[----:B------:R-:W3:Y:S02]  /*9940*/  @!P0 SYNCS.PHASECHK.TRANS64 P0, [R2+URZ+0x30], R4 ;  /* 0x00003004020085a7 */ /* 0x000ee400080010ff */
[----:B---3--:R-:W-:Y:S05]  /*9950*/  @!P0 BRA `(.L_x_130) ;  /* 0xfffffffc00f08947 */ /* 0x008fea000383ffff */
[----:B------:R-:W-:Y:S05]  /*9960*/  BRA `(.L_x_129) ;  /* 0xffffffe000047947 */ /* 0x000fea000383ffff */
.L_x_138:
[----:B--2---:R2:W3:Y:S02]  /*9970*/  SYNCS.PHASECHK.TRANS64.TRYWAIT P0, [R3+URZ+0x30], R0 ;  /* 0x00003000030075a7 */ /* 0x0044e400080011ff */
[----:B---3--:R-:W-:Y:S05]  /*9980*/  @!P0 NANOSLEEP.SYNCS 0x989680 ;  /* 0x009896800000895d */ /* 0x008fea0003900000 */
[----:B------:R-:W3:Y:S02]  /*9990*/  @!P0 SYNCS.PHASECHK.TRANS64 P0, [R3+URZ+0x30], R0 ;  /* 0x00003000030085a7 */ /* 0x000ee400080010ff */
[----:B---3--:R-:W-:Y:S05]  /*99a0*/  @!P0 BRA `(.L_x_138) ;  /* 0xfffffffc00f08947 */ /* 0x008fea000383ffff */
[----:B------:R-:W-:Y:S05]  /*99b0*/  BRA `(.L_x_137) ;  /* 0xffffffe800247947 */ /* 0x000fea000383ffff */
        .weak           $__internal_0_$__cuda_sm10x_tcgen05_guardrail_trap_col_being_dealloced_not_returned_by_alloc
        .type           $__internal_0_$__cuda_sm10x_tcgen05_guardrail_trap_col_being_dealloced_not_returned_by_alloc,@function
        .size           $__internal_0_$__cuda_sm10x_tcgen05_guardrail_trap_col_being_dealloced_not_returned_by_alloc,($__internal_1_$__cuda_sm10x_tcgen05_guardrail_trap_phase_invalid_during_alloc - $__internal_0_$__cuda_sm10x_tcgen05_guardrail_trap_col_being_dealloced_not_returned_by_alloc)
$__internal_0_$__cuda_sm10x_tcgen05_guardrail_trap_col_being_dealloced_not_returned_by_alloc:
[----:B------:R-:W-:Y:S05]  /*99c0*/  BPT.TRAP 0x1 ;  /* 0x000000040000795c */ /* 0x000fea0000300000 */
[----:B------:R-:W-:-:S04]  /*99d0*/  HFMA2 R3, -RZ, RZ, 0, 0 ;  /* 0x00000000ff037431 */ /* 0x000fc800000001ff */
[----:B------:R-:W-:Y:S05]  /*99e0*/  RET.REL.NODEC R2 `(_ZN7cutlass13device_kernelINS_4gemm6kernel13GemmUniversalIN4cute5tupleIJiiiiEEENS1_10collective13CollectiveMmaINS1_35MainloopSm100TmaUmmaWarpSpecializedILi3ELi2ELi4ENS5_IJNS4_1CILi2EEESB_NSA_ILi1EEEEEEEENS5_IJNSA_ILi128EEESF_NSA_ILi64EEEEEENS_6half_tENS5_IJlSC_lEEESI_SJ_NS4_8TiledMMAINS4_8MMA_AtomIJNS4_26SM100_MMA_F16BF16_2x1SM_SSISI_SI_fLi128ELi128ELNS4_4UMMA5MajorE0ELSO_0ELNSN_7ScaleInE0ELSP_0EEEEEENS4_6LayoutINS5_IJSC_SC_SC_EEENS5_IJNSA_ILi0EEESU_SU_EEEEENS5_IJNS4_10UnderscoreESX_SX_EEEEENS4_28SM100_TMA_2SM_LOAD_MULTICASTENS4_14ComposedLayoutINS4_7SwizzleILi3ELi4ELi3EEENS4_18smem_ptr_flag_bitsILi16EEENSS_INS5_IJNSA_ILi8EEESG_EEENS5_IJSG_SC_EEEEEEEvNS4_8identityENS4_18SM100_TMA_2SM_LOADES1A_vS1B_EENS_8epilogue10collective18CollectiveEpilogueINS1E_23Sm100TmaWarpSpecializedILi4ELi2ELi16ELb1ELb0EEEJNS5_IJSG_SF_SG_EEENS5_IJNSS_ISG_SC_EENSS_INS5_IJNSA_ILi16EEESB_EEENS5_IJSC_SG_EEEEEEEESI_SJ_SI_SJ_NS1E_6fusion15FusionCallbacksIS1I_NS1Q_17LinearCombinationISI_fSI_fLNS_15FloatRoundStyleE2EEES1J_S1P_JEEENS4_5SM1004TMEM4LOAD26SM100_TMEM_LOAD_32dp32b16xENS4_13SM90_TMA_LOADENS11_INS12_ILi1ELi4ELi3EEES15_NSS_INS5_IJS16_S1L_EEENS5_IJS1L_SC_EEEEEEENS4_39AutoVectorizingCopyWithAssumedAlignmentILi128EEENS4_14SM90_TMA_STOREES25_S27_S27_EEEvvEEEEvNT_6ParamsE) ;  /* 0xffffff6402847950 */ /* 0x000fea0003c3ffff */
        .weak           $__internal_1_$__cuda_sm10x_tcgen05_guardrail_trap_phase_invalid_during_alloc
        .type           $__internal_1_$__cuda_sm10x_tcgen05_guardrail_trap_phase_invalid_during_alloc,@function
        .size           $__internal_1_$__cuda_sm10x_tcgen05_guardrail_trap_phase_invalid_during_alloc,($__internal_2_$__cuda_sm10x_tcgen05_guardrail_trap_unallocated_columns_being_dealloced - $__internal_1_$__cuda_sm10x_tcgen05_guardrail_trap_phase_invalid_during_alloc)
$__internal_1_$__cuda_sm10x_tcgen05_guardrail_trap_phase_invalid_during_alloc:
[----:B------:R-:W-:Y:S05]  /*99f0*/  BPT.TRAP 0x1 ;  /* 0x000000040000795c */ /* 0x000fea0000300000 */
[----:B------:R-:W-:-:S04]  /*9a00*/  MOV R5, 0x0 ;  /* 0x0000000000057802 */ /* 0x000fc80000000f00 */
[----:B------:R-:W-:Y:S05]  /*9a10*/  RET.REL.NODEC R4 `(_ZN7cutlass13device_kernelINS_4gemm6kernel13GemmUniversalIN4cute5tupleIJiiiiEEENS1_10collective13CollectiveMmaINS1_35MainloopSm100TmaUmmaWarpSpecializedILi3ELi2ELi4ENS5_IJNS4_1CILi2EEESB_NSA_ILi1EEEEEEEENS5_IJNSA_ILi128EEESF_NSA_ILi64EEEEEENS_6half_tENS5_IJlSC_lEEESI_SJ_NS4_8TiledMMAINS4_8MMA_AtomIJNS4_26SM100_MMA_F16BF16_2x1SM_SSISI_SI_fLi128ELi128ELNS4_4UMMA5MajorE0ELSO_0ELNSN_7ScaleInE0ELSP_0EEEEEENS4_6LayoutINS5_IJSC_SC_SC_EEENS5_IJNSA_ILi0EEESU_SU_EEEEENS5_IJNS4_10UnderscoreESX_SX_EEEEENS4_28SM100_TMA_2SM_LOAD_MULTICASTENS4_14ComposedLayoutINS4_7SwizzleILi3ELi4ELi3EEENS4_18smem_ptr_flag_bitsILi16EEENSS_INS5_IJNSA_ILi8EEESG_EEENS5_IJSG_SC_EEEEEEEvNS4_8identityENS4_18SM100_TMA_2SM_LOADES1A_vS1B_EENS_8epilogue10collective18CollectiveEpilogueINS1E_23Sm100TmaWarpSpecializedILi4ELi2ELi16ELb1ELb0EEEJNS5_IJSG_SF_SG_EEENS5_IJNSS_ISG_SC_EENSS_INS5_IJNSA_ILi16EEESB_EEENS5_IJSC_SG_EEEEEEEESI_SJ_SI_SJ_NS1E_6fusion15FusionCallbacksIS1I_NS1Q_17LinearCombinationISI_fSI_fLNS_15FloatRoundStyleE2EEES1J_S1P_JEEENS4_5SM1004TMEM4LOAD26SM100_TMEM_LOAD_32dp32b16xENS4_13SM90_TMA_LOADENS11_INS12_ILi1ELi4ELi3EEES15_NSS_INS5_IJS16_S1L_EEENS5_IJS1L_SC_EEEEEEENS4_39AutoVectorizingCopyWithAssumedAlignmentILi128EEENS4_14SM90_TMA_STOREES25_S27_S27_EEEvvEEEEvNT_6ParamsE) ;  /* 0xffffff6404787950 */ /* 0x000fea0003c3ffff */
        .weak           $__internal_2_$__cuda_sm10x_tcgen05_guardrail_trap_unallocated_columns_being_dealloced
        .type           $__internal_2_$__cuda_sm10x_tcgen05_guardrail_trap_unallocated_columns_being_dealloced,@function
        .size           $__internal_2_$__cuda_sm10x_tcgen05_guardrail_trap_unallocated_columns_being_dealloced,(.L_x_194 - $__internal_2_$__cuda_sm10x_tcgen05_guardrail_trap_unallocated_columns_being_dealloced)
$__internal_2_$__cuda_sm10x_tcgen05_guardrail_trap_unallocated_columns_being_dealloced:
[----:B------:R-:W-:Y:S05]  /*9a20*/  BPT.TRAP 0x1 ;  /* 0x000000040000795c */ /* 0x000fea0000300000 */
[----:B------:R-:W-:-:S04]  /*9a30*/  HFMA2 R3, -RZ, RZ, 0, 0 ;  /* 0x00000000ff037431 */ /* 0x000fc800000001ff */
[----:B------:R-:W-:Y:S05]  /*9a40*/  RET.REL.NODEC R2 `(_ZN7cutlass13device_kernelINS_4gemm6kernel13GemmUniversalIN4cute5tupleIJiiiiEEENS1_10collective13CollectiveMmaINS1_35MainloopSm100TmaUmmaWarpSpecializedILi3ELi2ELi4ENS5_IJNS4_1CILi2EEESB_NSA_ILi1EEEEEEEENS5_IJNSA_ILi128EEESF_NSA_ILi64EEEEEENS_6half_tENS5_IJlSC_lEEESI_SJ_NS4_8TiledMMAINS4_8MMA_AtomIJNS4_26SM100_MMA_F16BF16_2x1SM_SSISI_SI_fLi128ELi128ELNS4_4UMMA5MajorE0ELSO_0ELNSN_7ScaleInE0ELSP_0EEEEEENS4_6LayoutINS5_IJSC_SC_SC_EEENS5_IJNSA_ILi0EEESU_SU_EEEEENS5_IJNS4_10UnderscoreESX_SX_EEEEENS4_28SM100_TMA_2SM_LOAD_MULTICASTENS4_14ComposedLayoutINS4_7SwizzleILi3ELi4ELi3EEENS4_18smem_ptr_flag_bitsILi16EEENSS_INS5_IJNSA_ILi8EEESG_EEENS5_IJSG_SC_EEEEEEEvNS4_8identityENS4_18SM100_TMA_2SM_LOADES1A_vS1B_EENS_8epilogue10collective18CollectiveEpilogueINS1E_23Sm100TmaWarpSpecializedILi4ELi2ELi16ELb1ELb0EEEJNS5_IJSG_SF_SG_EEENS5_IJNSS_ISG_SC_EENSS_INS5_IJNSA_ILi16EEESB_EEENS5_IJSC_SG_EEEEEEEESI_SJ_SI_SJ_NS1E_6fusion15FusionCallbacksIS1I_NS1Q_17LinearCombinationISI_fSI_fLNS_15FloatRoundStyleE2EEES1J_S1P_JEEENS4_5SM1004TMEM4LOAD26SM100_TMEM_LOAD_32dp32b16xENS4_13SM90_TMA_LOADENS11_INS12_ILi1ELi4ELi3EEES15_NSS_INS5_IJS16_S1L_EEENS5_IJS1L_SC_EEEEEEENS4_39AutoVectorizingCopyWithAssumedAlignmentILi128EEENS4_14SM90_TMA_STOREES25_S27_S27_EEEvvEEEEvNT_6ParamsE) ;  /* 0xffffff64026c7950 */ /* 0x000fea0003c3ffff */
.L_x_193:
[----:B------:R-:W-:-:S00]  /*9a50*/  BRA `(.L_x_193) ;  /* 0xfffffffc00fc7947 */ /* 0x000fc0000383ffff */
[----:B------:R-:W-:-:S00]  /*9a60*/  NOP ;  /* 0x0000000000007918 */ /* 0x000fc00000000000 */
        /* <DEDUP_REMOVED lines=9> */
.L_x_194:


//--------------------- .nv.global.init           --------------------------
	.section	.nv.global.init,"aw",@progbits
.nv.global.init:
	.type		$str$27,@object
	.size		$str$27,($str$28 - $str$27)
$str$27:
        /*0000*/ 	.byte	0x28, 0x61, 0x64, 0x64, 0x72, 0x65, 0x73, 0x73, 0x20, 0x26, 0x20, 0x6d, 0x61, 0x73, 0x6b, 0x29
        /*0010*/ 	.byte	0x20, 0x3d, 0x3d, 0x20, 0x30, 0x00
	.type		$str$28,@object
	.size		$str$28,($str$26 - $str$28)
$str$28:
        /*0016*/ 	.byte	0x2f, 0x74, 0x6d, 0x70, 0x2f, 0x63, 0x75, 0x74, 0x6c, 0x61, 0x73, 0x73, 0x5f, 0x73, 0x77, 0x65
        /*0026*/ 	.byte	0x65, 0x70, 0x5f, 0x73, 0x72, 0x63, 0x2f, 0x69, 0x6e, 0x63, 0x6c, 0x75, 0x64, 0x65, 0x2f, 0x63
        /*0036*/ 	.byte	0x75, 0x74, 0x65, 0x2f, 0x70, 0x6f, 0x69, 0x6e, 0x74, 0x65, 0x72, 0x5f, 0x66, 0x6c, 0x61, 0x67
        /*0046*/ 	.byte	0x67, 0x65, 0x64, 0x2e, 0x68, 0x70, 0x70, 0x00
	.type		$str$26,@object
	.size		$str$26,($str$25 - $str$26)
$str$26:
        /*004e*/ 	.byte	0x2f, 0x74, 0x6d, 0x70, 0x2f, 0x63, 0x75, 0x74, 0x6c, 0x61, 0x73, 0x73, 0x5f, 0x73, 0x77, 0x65
        /*005e*/ 	.byte	0x65, 0x70, 0x5f, 0x73, 0x72, 0x63, 0x2f, 0x69, 0x6e, 0x63, 0x6c, 0x75, 0x64, 0x65, 0x2f, 0x63
        /*006e*/ 	.byte	0x75, 0x74, 0x65, 0x2f, 0x61, 0x74, 0x6f, 0x6d, 0x2f, 0x63, 0x6f, 0x70, 0x79, 0x5f, 0x74, 0x72
        /*007e*/ 	.byte	0x61, 0x69, 0x74, 0x73, 0x5f, 0x73, 0x6d, 0x31, 0x30, 0x30, 0x2e, 0x68, 0x70, 0x70, 0x00
	.type		$str$25,@object
	.size		$str$25,(__unnamed_1 - $str$25)
$str$25:
        /*008d*/ 	.byte	0x28, 0x28, 0x75, 0x69, 0x6e, 0x74, 0x33, 0x32, 0x5f, 0x74, 0x28, 0x74, 0x68, 0x72, 0x65, 0x61
        /*009d*/ 	.byte	0x64, 0x49, 0x64, 0x78, 0x2e, 0x78, 0x29, 0x20, 0x2f, 0x20, 0x33, 0x32, 0x29, 0x20, 0x25, 0x20
        /*00ad*/ 	.byte	0x34, 0x29, 0x20, 0x3d, 0x3d, 0x20, 0x28, 0x28, 0x28, 0x74, 0x6d, 0x65, 0x6d, 0x5f, 0x61, 0x64
        /*00bd*/ 	.byte	0x64, 0x72, 0x20, 0x3e, 0x3e, 0x20, 0x31, 0x36, 0x29, 0x20, 0x2f, 0x20, 0x33, 0x32, 0x29, 0x20
        /*00cd*/ 	.byte	0x25, 0x20, 0x34, 0x29, 0x00
	.type		__unnamed_1,@object
	.size		__unnamed_1,(__unnamed_2 - __unnamed_1)
__unnamed_1:
        /*00d2*/ 	.byte	0x61, 0x75, 0x74, 0x6f, 0x20, 0x63, 0x75, 0x74, 0x65, 0x3a, 0x3a, 0x61, 0x73, 0x5f, 0x70, 0x6f
        /* <DEDUP_REMOVED lines=24> */
        /*0262*/ 	.byte	0x34, 0x38, 0x3e, 0x3e, 0x3e, 0x3e, 0x5d, 0x00
	.type		__unnamed_2,@object
	.size		__unnamed_2,(.L_2 - __unnamed_2)
__unnamed_2:
        /* <DEDUP_REMOVED lines=40> */
        /*04ea*/ 	.byte	0x3a, 0x3a, 0x43, 0x3c, 0x30, 0x3e, 0x3e, 0x3e, 0x3e, 0x5d, 0x00
.L_2:


//--------------------- .nv.shared._ZN7cutlass13device_kernelINS_4gemm6kernel13GemmUniversalIN4cute5tupleIJiiiiEEENS1_10collective13CollectiveMmaINS1_35MainloopSm100TmaUmmaWarpSpecializedILi3ELi2ELi4ENS5_IJNS4_1CILi2EEESB_NSA_ILi1EEEEEEEENS5_IJNSA_ILi128EEESF_NSA_ILi64EEEEEENS_6half_tENS5_IJlSC_lEEESI_SJ_NS4_8TiledMMAINS4_8MMA_AtomIJNS4_26SM100_MMA_F16BF16_2x1SM_SSISI_SI_fLi128ELi128ELNS4_4UMMA5MajorE0ELSO_0ELNSN_7ScaleInE0ELSP_0EEEEEENS4_6LayoutINS5_IJSC_SC_SC_EEENS5_IJNSA_ILi0EEESU_SU_EEEEENS5_IJNS4_10UnderscoreESX_SX_EEEEENS4_28SM100_TMA_2SM_LOAD_MULTICASTENS4_14ComposedLayoutINS4_7SwizzleILi3ELi4ELi3EEENS4_18smem_ptr_flag_bitsILi16EEENSS_INS5_IJNSA_ILi8EEESG_EEENS5_IJSG_SC_EEEEEEEvNS4_8identityENS4_18SM100_TMA_2SM_LOADES1A_vS1B_EENS_8epilogue10collective18CollectiveEpilogueINS1E_23Sm100TmaWarpSpecializedILi4ELi2ELi16ELb1ELb0EEEJNS5_IJSG_SF_SG_EEENS5_IJNSS_ISG_SC_EENSS_INS5_IJNSA_ILi16EEESB_EEENS5_IJSC_SG_EEEEEEEESI_SJ_SI_SJ_NS1E_6fusion15FusionCallbacksIS1I_NS1Q_17LinearCombinationISI_fSI_fLNS_15FloatRoundStyleE2EEES1J_S1P_JEEENS4_5SM1004TMEM4LOAD26SM100_TMEM_LOAD_32dp32b16xENS4_13SM90_TMA_LOADENS11_INS12_ILi1ELi4ELi3EEES15_NSS_INS5_IJS16_S1L_EEENS5_IJS1L_SC_EEEEEEENS4_39AutoVectorizingCopyWithAssumedAlignmentILi128EEENS4_14SM90_TMA_STOREES25_S27_S27_EEEvvEEEEvNT_6ParamsE --------------------------
	.section	.nv.shared._ZN7cutlass13device_kernelINS_4gemm6kernel13GemmUniversalIN4cute5tupleIJiiiiEEENS1_10collective13CollectiveMmaINS1_35MainloopSm100TmaUmmaWarpSpecializedILi3ELi2ELi4ENS5_IJNS4_1CILi2EEESB_NSA_ILi1EEEEEEEENS5_IJNSA_ILi128EEESF_NSA_ILi64EEEEEENS_6half_tENS5_IJlSC_lEEESI_SJ_NS4_8TiledMMAINS4_8MMA_AtomIJNS4_26SM100_MMA_F16BF16_2x1SM_SSISI_SI_fLi128ELi128ELNS4_4UMMA5MajorE0ELSO_0ELNSN_7ScaleInE0ELSP_0EEEEEENS4_6LayoutINS5_IJSC_SC_SC_EEENS5_IJNSA_ILi0EEESU_SU_EEEEENS5_IJNS4_10UnderscoreESX_SX_EEEEENS4_28SM100_TMA_2SM_LOAD_MULTICASTENS4_14ComposedLayoutINS4_7SwizzleILi3ELi4ELi3EEENS4_18smem_ptr_flag_bitsILi16EEENSS_INS5_IJNSA_ILi8EEESG_EEENS5_IJSG_SC_EEEEEEEvNS4_8identityENS4_18SM100_TMA_2SM_LOADES1A_vS1B_EENS_8epilogue10collective18CollectiveEpilogueINS1E_23Sm100TmaWarpSpecializedILi4ELi2ELi16ELb1ELb0EEEJNS5_IJSG_SF_SG_EEENS5_IJNSS_ISG_SC_EENSS_INS5_IJNSA_ILi16EEESB_EEENS5_IJSC_SG_EEEEEEEESI_SJ_SI_SJ_NS1E_6fusion15FusionCallbacksIS1I_NS1Q_17LinearCombinationISI_fSI_fLNS_15FloatRoundStyleE2EEES1J_S1P_JEEENS4_5SM1004TMEM4LOAD26SM100_TMEM_LOAD_32dp32b16xENS4_13SM90_TMA_LOADENS11_INS12_ILi1ELi4ELi3EEES15_NSS_INS5_IJS16_S1L_EEENS5_IJS1L_SC_EEEEEEENS4_39AutoVectorizingCopyWithAssumedAlignmentILi128EEENS4_14SM90_TMA_STOREES25_S27_S27_EEEvvEEEEvNT_6ParamsE,"aw",@nobits
	.sectionflags	@""
	.align	16
	.zero		1024


//--------------------- .nv.shared.reserved.0     --------------------------
	.section	.nv.shared.reserved.0,"aw",@nobits
	.weak		__nv_reservedSMEM_offset_0_alias
	.size		__nv_reservedSMEM_offset_0_alias, 0, 64
	.other		__nv_reservedSMEM_offset_0_alias,@"STO_CUDA_RESERVED_SHARED STV_DEFAULT"
__nv_reservedSMEM_offset_0_alias:
	.zero		0
.nv.shared.reserved.0:
	.zero		64
	.weak		__nv_reservedSMEM_tcgen05_partition
	.type		__nv_reservedSMEM_tcgen05_partition,@object
	.size		__nv_reservedSMEM_tcgen05_partition,(.L_0 - __nv_reservedSMEM_tcgen05_partition)
__nv_reservedSMEM_tcgen05_partition:
	.zero		32
.L_0:


//--------------------- .nv.global                --------------------------
	.section	.nv.global,"aw",@nobits
.nv.global:
	.type		_ZN39_INTERNAL_c78e1deb_4_k_cu_ecc43fc8_70784cute1_E,@object
	.size		_ZN39_INTERNAL_c78e1deb_4_k_cu_ecc43fc8_70784cute1_E,(_ZN39_INTERNAL_c78e1deb_4_k_cu_ecc43fc8_70784cuda3std3__45__cpo6cbeginE - _ZN39_INTERNAL_c78e1deb_4_k_cu_ecc43fc8_70784cute1_E)
_ZN39_INTERNAL_c78e1deb_4_k_cu_ecc43fc8_70784cute1_E:
	.zero		1
	.type		_ZN39_INTERNAL_c78e1deb_4_k_cu_ecc43fc8_70784cuda3std3__45__cpo6cbeginE,@object
	.size		_ZN39_INTERNAL_c78e1deb_4_k_cu_ecc43fc8_70784cuda3std3__45__cpo6cbeginE,(_ZN39_INTERNAL_c78e1deb_4_k_cu_ecc43fc8_70784cuda3std3__48in_placeE - _ZN39_INTERNAL_c78e1deb_4_k_cu_ecc43fc8_70784cuda3std3__45__cpo6cbeginE)
_ZN39_INTERNAL_c78e1deb_4_k_cu_ecc43fc8_70784cuda3std3__45__cpo6cbeginE:
	.zero		1
	.type		_ZN39_INTERNAL_c78e1deb_4_k_cu_ecc43fc8_70784cuda3std3__48in_placeE,@object
	.size		_ZN39_INTERNAL_c78e1deb_4_k_cu_ecc43fc8_70784cuda3std3__48in_placeE,(_ZN39_INTERNAL_c78e1deb_4_k_cu_ecc43fc8_70784cuda3std6ranges3__45__cpo9iter_moveE - _ZN39_INTERNAL_c78e1deb_4_k_cu_ecc43fc8_70784cuda3std3__48in_placeE)
_ZN39_INTERNAL_c78e1deb_4_k_cu_ecc43fc8_70784cuda3std3__48in_placeE:
	.zero		1
	.type		_ZN39_INTERNAL_c78e1deb_4_k_cu_ecc43fc8_70784cuda3std6ranges3__45__cpo9iter_moveE,@object
	.size		_ZN39_INTERNAL_c78e1deb_4_k_cu_ecc43fc8_70784cuda3std6ranges3__45__cpo9iter_moveE,(_ZN39_INTERNAL_c78e1deb_4_k_cu_ecc43fc8_70784cuda3std3__45__cpo5beginE - _ZN39_INTERNAL_c78e1deb_4_k_cu_ecc43fc8_70784cuda3std6ranges3__45__cpo9iter_moveE)
_ZN39_INTERNAL_c78e1deb_4_k_cu_ecc43fc8_70784cuda3std6ranges3__45__cpo9iter_moveE:
	.zero		1
	.type		_ZN39_INTERNAL_c78e1deb_4_k_cu_ecc43fc8_70784cuda3std3__45__cpo5beginE,@object
	.size		_ZN39_INTERNAL_c78e1deb_4_k_cu_ecc43fc8_70784cuda3std3__45__cpo5beginE,(_ZN39_INTERNAL_c78e1deb_4_k_cu_ecc43fc8_70784cuda3std3__441_GLOBAL__N__c78e1deb_4_k_cu_ecc43fc8_70786ignoreE - _ZN39_INTERNAL_c78e1deb_4_k_cu_ecc43fc8_70784cuda3std3__45__cpo5beginE)
_ZN39_INTERNAL_c78e1deb_4_k_cu_ecc43fc8_70784cuda3std3__45__cpo5beginE:
	.zero		1
	.type		_ZN39_INTERNAL_c78e1deb_4_k_cu_ecc43fc8_70784cuda3std3__441_GLOBAL__N__c78e1deb_4_k_cu_ecc43fc8_70786ignoreE,@object
	.size		_ZN39_INTERNAL_c78e1deb_4_k_cu_ecc43fc8_70784cuda3std3__441_GLOBAL__N__c78e1deb_4_k_cu_ecc43fc8_70786ignoreE,(_ZN39_INTERNAL_c78e1deb_4_k_cu_ecc43fc8_70784cute7productE - _ZN39_INTERNAL_c78e1deb_4_k_cu_ecc43fc8_70784cuda3std3__441_GLOBAL__N__c78e1deb_4_k_cu_ecc43fc8_70786ignoreE)
_ZN39_INTERNAL_c78e1deb_4_k_cu_ecc43fc8_70784cuda3std3__441_GLOBAL__N__c78e1deb_4_k_cu_ecc43fc8_70786ignoreE:
	.zero		1
	.type		_ZN39_INTERNAL_c78e1deb_4_k_cu_ecc43fc8_70784cute7productE,@object
	.size		_ZN39_INTERNAL_c78e1deb_4_k_cu_ecc43fc8_70784cute7productE,(_ZN39_INTERNAL_c78e1deb_4_k_cu_ecc43fc8_70784cuda3std3__45__cpo3endE - _ZN39_INTERNAL_c78e1deb_4_k_cu_ecc43fc8_70784cute7productE)
_ZN39_INTERNAL_c78e1deb_4_k_cu_ecc43fc8_70784cute7productE:
	.zero		1
	.type		_ZN39_INTERNAL_c78e1deb_4_k_cu_ecc43fc8_70784cuda3std3__45__cpo3endE,@object
	.size		_ZN39_INTERNAL_c78e1deb_4_k_cu_ecc43fc8_70784cuda3std3__45__cpo3endE,(_ZN39_INTERNAL_c78e1deb_4_k_cu_ecc43fc8_70784cuda3std3__419piecewise_constructE - _ZN39_INTERNAL_c78e1deb_4_k_cu_ecc43fc8_70784cuda3std3__45__cpo3endE)
_ZN39_INTERNAL_c78e1deb_4_k_cu_ecc43fc8_70784cuda3std3__45__cpo3endE:
	.zero		1
	.type		_ZN39_INTERNAL_c78e1deb_4_k_cu_ecc43fc8_70784cuda3std3__419piecewise_constructE,@object
	.size		_ZN39_INTERNAL_c78e1deb_4_k_cu_ecc43fc8_70784cuda3std3__419piecewise_constructE,(_ZN39_INTERNAL_c78e1deb_4_k_cu_ecc43fc8_70784cuda3std3__45__cpo4cendE - _ZN39_INTERNAL_c78e1deb_4_k_cu_ecc43fc8_70784cuda3std3__419piecewise_constructE)
_ZN39_INTERNAL_c78e1deb_4_k_cu_ecc43fc8_70784cuda3std3__419piecewise_constructE:
	.zero		1
	.type		_ZN39_INTERNAL_c78e1deb_4_k_cu_ecc43fc8_70784cuda3std3__45__cpo4cendE,@object
	.size		_ZN39_INTERNAL_c78e1deb_4_k_cu_ecc43fc8_70784cuda3std3__45__cpo4cendE,(_ZN39_INTERNAL_c78e1deb_4_k_cu_ecc43fc8_70784cuda3std6ranges3__45__cpo4swapE - _ZN39_INTERNAL_c78e1deb_4_k_cu_ecc43fc8_70784cuda3std3__45__cpo4cendE)
_ZN39_INTERNAL_c78e1deb_4_k_cu_ecc43fc8_70784cuda3std3__45__cpo4cendE:
	.zero		1
	.type		_ZN39_INTERNAL_c78e1deb_4_k_cu_ecc43fc8_70784cuda3std6ranges3__45__cpo4swapE,@object
	.size		_ZN39_INTERNAL_c78e1deb_4_k_cu_ecc43fc8_70784cuda3std6ranges3__45__cpo4swapE,(.L_10 - _ZN39_INTERNAL_c78e1deb_4_k_cu_ecc43fc8_70784cuda3std6ranges3__45__cpo4swapE)
_ZN39_INTERNAL_c78e1deb_4_k_cu_ecc43fc8_70784cuda3std6ranges3__45__cpo4swapE:
	.zero		1
.L_10:


//--------------------- .nv.constant0._ZN7cutlass13device_kernelINS_4gemm6kernel13GemmUniversalIN4cute5tupleIJiiiiEEENS1_10collective13CollectiveMmaINS1_35MainloopSm100TmaUmmaWarpSpecializedILi3ELi2ELi4ENS5_IJNS4_1CILi2EEESB_NSA_ILi1EEEEEEEENS5_IJNSA_ILi128EEESF_NSA_ILi64EEEEEENS_6half_tENS5_IJlSC_lEEESI_SJ_NS4_8TiledMMAINS4_8MMA_AtomIJNS4_26SM100_MMA_F16BF16_2x1SM_SSISI_SI_fLi128ELi128ELNS4_4UMMA5MajorE0ELSO_0ELNSN_7ScaleInE0ELSP_0EEEEEENS4_6LayoutINS5_IJSC_SC_SC_EEENS5_IJNSA_ILi0EEESU_SU_EEEEENS5_IJNS4_10UnderscoreESX_SX_EEEEENS4_28SM100_TMA_2SM_LOAD_MULTICASTENS4_14ComposedLayoutINS4_7SwizzleILi3ELi4ELi3EEENS4_18smem_ptr_flag_bitsILi16EEENSS_INS5_IJNSA_ILi8EEESG_EEENS5_IJSG_SC_EEEEEEEvNS4_8identityENS4_18SM100_TMA_2SM_LOADES1A_vS1B_EENS_8epilogue10collective18CollectiveEpilogueINS1E_23Sm100TmaWarpSpecializedILi4ELi2ELi16ELb1ELb0EEEJNS5_IJSG_SF_SG_EEENS5_IJNSS_ISG_SC_EENSS_INS5_IJNSA_ILi16EEESB_EEENS5_IJSC_SG_EEEEEEEESI_SJ_SI_SJ_NS1E_6fusion15FusionCallbacksIS1I_NS1Q_17LinearCombinationISI_fSI_fLNS_15FloatRoundStyleE2EEES1J_S1P_JEEENS4_5SM1004TMEM4LOAD26SM100_TMEM_LOAD_32dp32b16xENS4_13SM90_TMA_LOADENS11_INS12_ILi1ELi4ELi3EEES15_NSS_INS5_IJS16_S1L_EEENS5_IJS1L_SC_EEEEEEENS4_39AutoVectorizingCopyWithAssumedAlignmentILi128EEENS4_14SM90_TMA_STOREES25_S27_S27_EEEvvEEEEvNT_6ParamsE --------------------------
	.section	.nv.constant0._ZN7cutlass13device_kernelINS_4gemm6kernel13GemmUniversalIN4cute5tupleIJiiiiEEENS1_10collective13CollectiveMmaINS1_35MainloopSm100TmaUmmaWarpSpecializedILi3ELi2ELi4ENS5_IJNS4_1CILi2EEESB_NSA_ILi1EEEEEEEENS5_IJNSA_ILi128EEESF_NSA_ILi64EEEEEENS_6half_tENS5_IJlSC_lEEESI_SJ_NS4_8TiledMMAINS4_8MMA_AtomIJNS4_26SM100_MMA_F16BF16_2x1SM_SSISI_SI_fLi128ELi128ELNS4_4UMMA5MajorE0ELSO_0ELNSN_7ScaleInE0ELSP_0EEEEEENS4_6LayoutINS5_IJSC_SC_SC_EEENS5_IJNSA_ILi0EEESU_SU_EEEEENS5_IJNS4_10UnderscoreESX_SX_EEEEENS4_28SM100_TMA_2SM_LOAD_MULTICASTENS4_14ComposedLayoutINS4_7SwizzleILi3ELi4ELi3EEENS4_18smem_ptr_flag_bitsILi16EEENSS_INS5_IJNSA_ILi8EEESG_EEENS5_IJSG_SC_EEEEEEEvNS4_8identityENS4_18SM100_TMA_2SM_LOADES1A_vS1B_EENS_8epilogue10collective18CollectiveEpilogueINS1E_23Sm100TmaWarpSpecializedILi4ELi2ELi16ELb1ELb0EEEJNS5_IJSG_SF_SG_EEENS5_IJNSS_ISG_SC_EENSS_INS5_IJNSA_ILi16EEESB_EEENS5_IJSC_SG_EEEEEEEESI_SJ_SI_SJ_NS1E_6fusion15FusionCallbacksIS1I_NS1Q_17LinearCombinationISI_fSI_fLNS_15FloatRoundStyleE2EEES1J_S1P_JEEENS4_5SM1004TMEM4LOAD26SM100_TMEM_LOAD_32dp32b16xENS4_13SM90_TMA_LOADENS11_INS12_ILi1ELi4ELi3EEES15_NSS_INS5_IJS16_S1L_EEENS5_IJS1L_SC_EEEEEEENS4_39AutoVectorizingCopyWithAssumedAlignmentILi128EEENS4_14SM90_TMA_STOREES25_S27_S27_EEEvvEEEEvNT_6ParamsE,"a",@progbits
	.sectionflags	@""
	.align	4
.nv.constant0._ZN7cutlass13device_kernelINS_4gemm6kernel13GemmUniversalIN4cute5tupleIJiiiiEEENS1_10collective13CollectiveMmaINS1_35MainloopSm100TmaUmmaWarpSpecializedILi3ELi2ELi4ENS5_IJNS4_1CILi2EEESB_NSA_ILi1EEEEEEEENS5_IJNSA_ILi128EEESF_NSA_ILi64EEEEEENS_6half_tENS5_IJlSC_lEEESI_SJ_NS4_8TiledMMAINS4_8MMA_AtomIJNS4_26SM100_MMA_F16BF16_2x1SM_SSISI_SI_fLi128ELi128ELNS4_4UMMA5MajorE0ELSO_0ELNSN_7ScaleInE0ELSP_0EEEEEENS4_6LayoutINS5_IJSC_SC_SC_EEENS5_IJNSA_ILi0EEESU_SU_EEEEENS5_IJNS4_10UnderscoreESX_SX_EEEEENS4_28SM100_TMA_2SM_LOAD_MULTICASTENS4_14ComposedLayoutINS4_7SwizzleILi3ELi4ELi3EEENS4_18smem_ptr_flag_bitsILi16EEENSS_INS5_IJNSA_ILi8EEESG_EEENS5_IJSG_SC_EEEEEEEvNS4_8identityENS4_18SM100_TMA_2SM_LOADES1A_vS1B_EENS_8epilogue10collective18CollectiveEpilogueINS1E_23Sm100TmaWarpSpecializedILi4ELi2ELi16ELb1ELb0EEEJNS5_IJSG_SF_SG_EEENS5_IJNSS_ISG_SC_EENSS_INS5_IJNSA_ILi16EEESB_EEENS5_IJSC_SG_EEEEEEEESI_SJ_SI_SJ_NS1E_6fusion15FusionCallbacksIS1I_NS1Q_17LinearCombinationISI_fSI_fLNS_15FloatRoundStyleE2EEES1J_S1P_JEEENS4_5SM1004TMEM4LOAD26SM100_TMEM_LOAD_32dp32b16xENS4_13SM90_TMA_LOADENS11_INS12_ILi1ELi4ELi3EEES15_NSS_INS5_IJS16_S1L_EEENS5_IJS1L_SC_EEEEEEENS4_39AutoVectorizingCopyWithAssumedAlignmentILi128EEENS4_14SM90_TMA_STOREES25_S27_S27_EEEvvEEEEvNT_6ParamsE:
	.zero		2944


//--------------------- SYMBOLS --------------------------

	.type		.nv.reservedSmem.offset0,@object
	.size		.nv.reservedSmem.offset0,0x4
	.type		.nv.reservedSmem.cap,@object
	.size		.nv.reservedSmem.cap,0x4
	.type		__assertfail,@function
